	.target	sm_100a

	.elftype	@"ET_EXEC"


//--------------------- .note.nv.tkinfo           --------------------------
	.section	.note.nv.tkinfo,"",@"SHT_NOTE"
	.sectionflags	@"SHF_NOTE_NV_TKINFO"
	.tkinfo
        /*0018*/ 	.word	0x00000081
        /*0030*/ 	.string	""
        /*0030*/ 	.string	"ptxas-blackwell"
        /*0030*/ 	.string	"Cuda compilation tools, release 12.9, V12.9.86"
        /*0030*/ 	.string	"Build cuda_12.9.r12.9/compiler.36037853_0"
        /*0030*/ 	.string	"-v  -suppress-debug-info  -lineinfo  -arch sm_100a "



//--------------------- .note.nv.cuver            --------------------------
	.section	.note.nv.cuver,"",@"SHT_NOTE"
	.sectionflags	@"SHF_NOTE_NV_CUVER"
        /*0018*/ 	.short	0x0001
        /*001a*/ 	.short	0x0064
        /*001c*/ 	.short	0x0001
        /*001e*/ 	.short	0x0000
        /*0020*/ 	.short	0x0001
        /*0022*/ 	.short	0x0000


//--------------------- .nv.info                  --------------------------
	.section	.nv.info,"",@"SHT_CUDA_INFO"
	.align	4


	//----- nvinfo : EIATTR_REGCOUNT
	.align		4
        /*0000*/ 	.byte	0x04, 0x2f
        /*0002*/ 	.short	(.L_4 - .L_3)
	.align		4
.L_3:
        /*0004*/ 	.word	index@(gluon_tcgen05)
        /*0008*/ 	.word	0x000000aa


	//----- nvinfo : EIATTR_FRAME_SIZE
	.align		4
.L_4:
        /*000c*/ 	.byte	0x04, 0x11
        /*000e*/ 	.short	(.L_6 - .L_5)
	.align		4
.L_5:
        /*0010*/ 	.word	index@($__internal_2_$__cuda_sm10x_tcgen05_guardrail_trap_unallocated_columns_being_dealloced)
        /*0014*/ 	.word	0x00000000


	//----- nvinfo : EIATTR_FRAME_SIZE
	.align		4
.L_6:
        /*0018*/ 	.byte	0x04, 0x11
        /*001a*/ 	.short	(.L_8 - .L_7)
	.align		4
.L_7:
        /*001c*/ 	.word	index@($__internal_1_$__cuda_sm10x_tcgen05_guardrail_trap_phase_invalid_during_alloc)
        /*0020*/ 	.word	0x00000000


	//----- nvinfo : EIATTR_FRAME_SIZE
	.align		4
.L_8:
        /*0024*/ 	.byte	0x04, 0x11
        /*0026*/ 	.short	(.L_10 - .L_9)
	.align		4
.L_9:
        /*0028*/ 	.word	index@($__internal_0_$__cuda_sm10x_tcgen05_guardrail_trap_col_being_dealloced_not_returned_by_alloc)
        /*002c*/ 	.word	0x00000000


	//----- nvinfo : EIATTR_FRAME_SIZE
	.align		4
.L_10:
        /*0030*/ 	.byte	0x04, 0x11
        /*0032*/ 	.short	(.L_12 - .L_11)
	.align		4
.L_11:
        /*0034*/ 	.word	index@(gluon_tcgen05)
        /*0038*/ 	.word	0x00000000


	//----- nvinfo : EIATTR_MIN_STACK_SIZE
	.align		4
.L_12:
        /*003c*/ 	.byte	0x04, 0x12
        /*003e*/ 	.short	(.L_14 - .L_13)
	.align		4
.L_13:
        /*0040*/ 	.word	index@(gluon_tcgen05)
        /*0044*/ 	.word	0x00000000
.L_14:


//--------------------- .nv.info.gluon_tcgen05    --------------------------
	.section	.nv.info.gluon_tcgen05,"",@"SHT_CUDA_INFO"
	.sectionflags	@""
	.align	4


	//----- nvinfo : EIATTR_CUDA_API_VERSION
	.align		4
        /*0000*/ 	.byte	0x04, 0x37
        /*0002*/ 	.short	(.L_16 - .L_15)
.L_15:
        /*0004*/ 	.word	0x00000081


	//----- nvinfo : EIATTR_KPARAM_INFO
	.align		4
.L_16:
        /*0008*/ 	.byte	0x04, 0x17
        /*000a*/ 	.short	(.L_18 - .L_17)
.L_17:
        /*000c*/ 	.word	0x00000000
        /*0010*/ 	.short	0x000a
        /*0012*/ 	.short	0x0048
        /*0014*/ 	.byte	0x00, 0xf4, 0x21, 0x00


	//----- nvinfo : EIATTR_KPARAM_INFO
	.align		4
.L_18:
        /*0018*/ 	.byte	0x04, 0x17
        /*001a*/ 	.short	(.L_20 - .L_19)
.L_19:
        /*001c*/ 	.word	0x00000000
        /*0020*/ 	.short	0x0009
        /*0022*/ 	.short	0x0040
        /*0024*/ 	.byte	0x00, 0xf4, 0x21, 0x00


	//----- nvinfo : EIATTR_KPARAM_INFO
	.align		4
.L_20:
        /*0028*/ 	.byte	0x04, 0x17
        /*002a*/ 	.short	(.L_22 - .L_21)
.L_21:
        /*002c*/ 	.word	0x00000000
        /*0030*/ 	.short	0x0008
        /*0032*/ 	.short	0x0038
        /*0034*/ 	.byte	0x00, 0xf0, 0x21, 0x00


	//----- nvinfo : EIATTR_KPARAM_INFO
	.align		4
.L_22:
        /*0038*/ 	.byte	0x04, 0x17
        /*003a*/ 	.short	(.L_24 - .L_23)
.L_23:
        /*003c*/ 	.word	0x00000000
        /*0040*/ 	.short	0x0007
        /*0042*/ 	.short	0x0030
        /*0044*/ 	.byte	0x00, 0xf0, 0x21, 0x00


	//----- nvinfo : EIATTR_KPARAM_INFO
	.align		4
.L_24:
        /*0048*/ 	.byte	0x04, 0x17
        /*004a*/ 	.short	(.L_26 - .L_25)
.L_25:
        /*004c*/ 	.word	0x00000000
        /*0050*/ 	.short	0x0006
        /*0052*/ 	.short	0x0028
        /*0054*/ 	.byte	0x00, 0xf0, 0x21, 0x00


	//----- nvinfo : EIATTR_KPARAM_INFO
	.align		4
.L_26:
        /*0058*/ 	.byte	0x04, 0x17
        /*005a*/ 	.short	(.L_28 - .L_27)
.L_27:
        /*005c*/ 	.word	0x00000000
        /*0060*/ 	.short	0x0005
        /*0062*/ 	.short	0x0020
        /*0064*/ 	.byte	0x00, 0xf0, 0x11, 0x00


	//----- nvinfo : EIATTR_KPARAM_INFO
	.align		4
.L_28:
        /*0068*/ 	.byte	0x04, 0x17
        /*006a*/ 	.short	(.L_30 - .L_29)
.L_29:
        /*006c*/ 	.word	0x00000000
        /*0070*/ 	.short	0x0004
        /*0072*/ 	.short	0x001c
        /*0074*/ 	.byte	0x00, 0xf0, 0x11, 0x00


	//----- nvinfo : EIATTR_KPARAM_INFO
	.align		4
.L_30:
        /*0078*/ 	.byte	0x04, 0x17
        /*007a*/ 	.short	(.L_32 - .L_31)
.L_31:
        /*007c*/ 	.word	0x00000000
        /*0080*/ 	.short	0x0003
        /*0082*/ 	.short	0x0018
        /*0084*/ 	.byte	0x00, 0xf0, 0x11, 0x00


	//----- nvinfo : EIATTR_KPARAM_INFO
	.align		4
.L_32:
        /*0088*/ 	.byte	0x04, 0x17
        /*008a*/ 	.short	(.L_34 - .L_33)
.L_33:
        /*008c*/ 	.word	0x00000000
        /*0090*/ 	.short	0x0002
        /*0092*/ 	.short	0x0010
        /*0094*/ 	.byte	0x00, 0xf4, 0x21, 0x00


	//----- nvinfo : EIATTR_KPARAM_INFO
	.align		4
.L_34:
        /*0098*/ 	.byte	0x04, 0x17
        /*009a*/ 	.short	(.L_36 - .L_35)
.L_35:
        /*009c*/ 	.word	0x00000000
        /*00a0*/ 	.short	0x0001
        /*00a2*/ 	.short	0x0008
        /*00a4*/ 	.byte	0x00, 0xf4, 0x21, 0x00


	//----- nvinfo : EIATTR_KPARAM_INFO
	.align		4
.L_36:
        /*00a8*/ 	.byte	0x04, 0x17
        /*00aa*/ 	.short	(.L_38 - .L_37)
.L_37:
        /*00ac*/ 	.word	0x00000000
        /*00b0*/ 	.short	0x0000
        /*00b2*/ 	.short	0x0000
        /*00b4*/ 	.byte	0x00, 0xf4, 0x21, 0x00


	//----- nvinfo : EIATTR_AT_ENTRY_FRAGMENTS
	.align		4
.L_38:
        /*00b8*/ 	.byte	0x04, 0x4f
        /*00ba*/ 	.short	(.L_40 - .L_39)


	//   ....[0]....
.L_39:
        /*00bc*/ 	.word	0x00000004


	//----- nvinfo : EIATTR_RESERVED_SMEM_USED
	.align		4
.L_40:
        /*00c0*/ 	.byte	0x01, 0x41
	.zero		2


	//----- nvinfo : EIATTR_SPARSE_MMA_MASK
	.align		4
        /*00c4*/ 	.byte	0x03, 0x50
        /*00c6*/ 	.short	0x0000


	//----- nvinfo : EIATTR_TCGEN05_1CTA_USED
	.align		4
        /*00c8*/ 	.byte	0x01, 0x51
	.zero		2


	//----- nvinfo : EIATTR_MAXREG_COUNT
	.align		4
        /*00cc*/ 	.byte	0x03, 0x1b
        /*00ce*/ 	.short	0x00ff


	//----- nvinfo : EIATTR_NUM_BARRIERS
	.align		4
        /*00d0*/ 	.byte	0x02, 0x4c
        /*00d2*/ 	.byte	0x01
	.zero		1


	//----- nvinfo : EIATTR_INT_WARP_WIDE_INSTR_OFFSETS
	.align		4
        /*00d4*/ 	.byte	0x04, 0x31
        /*00d6*/ 	.short	(.L_42 - .L_41)


	//   ....[0]....
.L_41:
        /*00d8*/ 	.word	0x00001720


	//   ....[1]....
        /*00dc*/ 	.word	0x00001740


	//   ....[2]....
        /*00e0*/ 	.word	0x000017c0


	//   ....[3]....
        /*00e4*/ 	.word	0x00001bd0


	//   ....[4]....
        /*00e8*/ 	.word	0x00001e40


	//   ....[5]....
        /*00ec*/ 	.word	0x00001e50


	//   ....[6]....
        /*00f0*/ 	.word	0x00001fe0


	//   ....[7]....
        /*00f4*/ 	.word	0x00002250


	//   ....[8]....
        /*00f8*/ 	.word	0x00002260


	//   ....[9]....
        /*00fc*/ 	.word	0x00003230


	//   ....[10]....
        /*0100*/ 	.word	0x00003280


	//----- nvinfo : EIATTR_COOP_GROUP_MASK_REGIDS
	.align		4
.L_42:
        /*0104*/ 	.byte	0x04, 0x29
        /*0106*/ 	.short	(.L_44 - .L_43)


	//   ....[0]....
.L_43:
        /*0108*/ 	.word	0xffffffff


	//   ....[1]....
        /*010c*/ 	.word	0xffffffff


	//   ....[2]....
        /*0110*/ 	.word	0xffffffff


	//   ....[3]....
        /*0114*/ 	.word	0xffffffff


	//   ....[4]....
        /*0118*/ 	.word	0xffffffff


	//   ....[5]....
        /*011c*/ 	.word	0xffffffff


	//   ....[6]....
        /*0120*/ 	.word	0xffffffff


	//   ....[7]....
        /*0124*/ 	.word	0xffffffff


	//   ....[8]....
        /*0128*/ 	.word	0xffffffff


	//   ....[9]....
        /*012c*/ 	.word	0xffffffff


	//----- nvinfo : EIATTR_COOP_GROUP_INSTR_OFFSETS
	.align		4
.L_44:
        /*0130*/ 	.byte	0x04, 0x28
        /*0132*/ 	.short	(.L_46 - .L_45)


	//   ....[0]....
.L_45:
        /*0134*/ 	.word	0x00000050


	//   ....[1]....
        /*0138*/ 	.word	0x00000310


	//   ....[2]....
        /*013c*/ 	.word	0x00000500


	//   ....[3]....
        /*0140*/ 	.word	0x000009c0


	//   ....[4]....
        /*0144*/ 	.word	0x00000b00


	//   ....[5]....
        /*0148*/ 	.word	0x00000fb0


	//   ....[6]....
        /*014c*/ 	.word	0x000010f0


	//   ....[7]....
        /*0150*/ 	.word	0x000015e0


	//   ....[8]....
        /*0154*/ 	.word	0x000030c0


	//   ....[9]....
        /*0158*/ 	.word	0x00003330


	//----- nvinfo : EIATTR_VRC_CTA_INIT_COUNT
	.align		4
.L_46:
        /*015c*/ 	.byte	0x02, 0x4a
        /*015e*/ 	.byte	0x80
	.zero		1


	//----- nvinfo : EIATTR_MBARRIER_INSTR_OFFSETS
	.align		4
        /*0160*/ 	.byte	0x04, 0x39
        /*0162*/ 	.short	(.L_48 - .L_47)


	//   ....[0]....
.L_47:
        /*0164*/ 	.word	0x000017e0
        /*0168*/ 	.word	0x000000ff
        /*016c*/ 	.word	0x00018000
        /*0170*/ 	.short	0x0100
        /*0172*/ 	.byte	0x0c
	.zero		1


	//   ....[1]....
        /*0174*/ 	.word	0x000017f0
        /*0178*/ 	.word	0x000000ff
        /*017c*/ 	.word	0x00018020
        /*0180*/ 	.short	0x0100
        /*0182*/ 	.byte	0x0c
	.zero		1


	//   ....[2]....
        /*0184*/ 	.word	0x000018a0
        /*0188*/ 	.word	0x000000ff
        /*018c*/ 	.word	0x00018008
        /*0190*/ 	.short	0x0100
        /*0192*/ 	.byte	0x0c
	.zero		1


	//   ....[3]....
        /*0194*/ 	.word	0x000018b0
        /*0198*/ 	.word	0x000000ff
        /*019c*/ 	.word	0x00018028
        /*01a0*/ 	.short	0x0100
        /*01a2*/ 	.byte	0x0c
	.zero		1


	//   ....[4]....
        /*01a4*/ 	.word	0x00001990
        /*01a8*/ 	.word	0x000000ff
        /*01ac*/ 	.word	0x00018010
        /*01b0*/ 	.short	0x0100
        /*01b2*/ 	.byte	0x0c
	.zero		1


	//   ....[5]....
        /*01b4*/ 	.word	0x000019a0
        /*01b8*/ 	.word	0x000000ff
        /*01bc*/ 	.word	0x00018030
        /*01c0*/ 	.short	0x0100
        /*01c2*/ 	.byte	0x0c
	.zero		1


	//   ....[6]....
        /*01c4*/ 	.word	0x00001ab0
        /*01c8*/ 	.word	0x000000ff
        /*01cc*/ 	.word	0x00018018
        /*01d0*/ 	.short	0x0100
        /*01d2*/ 	.byte	0x0c
	.zero		1


	//   ....[7]....
        /*01d4*/ 	.word	0x00001ac0
        /*01d8*/ 	.word	0x000000ff
        /*01dc*/ 	.word	0x00018038
        /*01e0*/ 	.short	0x0100
        /*01e2*/ 	.byte	0x0c
	.zero		1


	//   ....[8]....
        /*01e4*/ 	.word	0x00001c70
        /*01e8*/ 	.word	0x000000ff
        /*01ec*/ 	.word	0x00018000
        /*01f0*/ 	.short	0x010a
        /*01f2*/ 	.byte	0x0c
	.zero		1


	//   ....[9]....
        /*01f4*/ 	.word	0x00001ea0
        /*01f8*/ 	.word	0x000000ff
        /*01fc*/ 	.word	0x00018020
        /*0200*/ 	.short	0x010a
        /*0202*/ 	.byte	0x0c
	.zero		1


	//   ....[10]....
        /*0204*/ 	.word	0x000020a0
        /*0208*/ 	.word	0x000000ff
        /*020c*/ 	.word	0x00018000
        /*0210*/ 	.short	0x010a
        /*0212*/ 	.byte	0x12
	.zero		1


	//   ....[11]....
        /*0214*/ 	.word	0x000022a0
        /*0218*/ 	.word	0x000000ff
        /*021c*/ 	.word	0x00018020
        /*0220*/ 	.short	0x010a
        /*0222*/ 	.byte	0x12
	.zero		1


	//   ....[12]....
        /*0224*/ 	.word	0x00002370
        /*0228*/ 	.word	0x000000ff
        /*022c*/ 	.word	0x00018000
        /*0230*/ 	.short	0x0108
        /*0232*/ 	.byte	0x0c
	.zero		1


	//   ....[13]....
        /*0234*/ 	.word	0x00002380
        /*0238*/ 	.word	0x000000ff
        /*023c*/ 	.word	0x00018020
        /*0240*/ 	.short	0x0108
        /*0242*/ 	.byte	0x0c
	.zero		1


	//   ....[14]....
        /*0244*/ 	.word	0x000023d0
        /*0248*/ 	.word	0x000000ff
        /*024c*/ 	.word	0x00018008
        /*0250*/ 	.short	0x0108
        /*0252*/ 	.byte	0x0c
	.zero		1


	//   ....[15]....
        /*0254*/ 	.word	0x000023e0
        /*0258*/ 	.word	0x000000ff
        /*025c*/ 	.word	0x00018028
        /*0260*/ 	.short	0x0108
        /*0262*/ 	.byte	0x0c
	.zero		1


	//   ....[16]....
        /*0264*/ 	.word	0x00002430
        /*0268*/ 	.word	0x000000ff
        /*026c*/ 	.word	0x00018010
        /*0270*/ 	.short	0x0108
        /*0272*/ 	.byte	0x0c
	.zero		1


	//   ....[17]....
        /*0274*/ 	.word	0x00002440
        /*0278*/ 	.word	0x000000ff
        /*027c*/ 	.word	0x00018030
        /*0280*/ 	.short	0x0108
        /*0282*/ 	.byte	0x0c
	.zero		1


	//   ....[18]....
        /*0284*/ 	.word	0x00002490
        /*0288*/ 	.word	0x000000ff
        /*028c*/ 	.word	0x00018018
        /*0290*/ 	.short	0x0108
        /*0292*/ 	.byte	0x0c
	.zero		1


	//   ....[19]....
        /*0294*/ 	.word	0x000024a0
        /*0298*/ 	.word	0x000000ff
        /*029c*/ 	.word	0x00018038
        /*02a0*/ 	.short	0x0108
        /*02a2*/ 	.byte	0x0c
	.zero		1


	//   ....[20]....
        /*02a4*/ 	.word	0x00003350
        /*02a8*/ 	.word	0x000000ff
        /*02ac*/ 	.word	0x00018000
        /*02b0*/ 	.short	0x010a
        /*02b2*/ 	.byte	0x0c
	.zero		1


	//   ....[21]....
        /*02b4*/ 	.word	0x00003380
        /*02b8*/ 	.word	0x000000ff
        /*02bc*/ 	.word	0x00018020
        /*02c0*/ 	.short	0x010a
        /*02c2*/ 	.byte	0x0c
	.zero		1


	//   ....[22]....
        /*02c4*/ 	.word	0x000033b0
        /*02c8*/ 	.word	0x000000ff
        /*02cc*/ 	.word	0x00018000
        /*02d0*/ 	.short	0x010a
        /*02d2*/ 	.byte	0x12
	.zero		1


	//   ....[23]....
        /*02d4*/ 	.word	0x000033e0
        /*02d8*/ 	.word	0x000000ff
        /*02dc*/ 	.word	0x00018020
        /*02e0*/ 	.short	0x010a
        /*02e2*/ 	.byte	0x12
	.zero		1


	//----- nvinfo : EIATTR_NUM_MBARRIERS
	.align		4
.L_48:
        /*02e4*/ 	.byte	0x03, 0x38
        /*02e6*/ 	.short	0x0008


	//----- nvinfo : EIATTR_EXIT_INSTR_OFFSETS
	.align		4
        /*02e8*/ 	.byte	0x04, 0x1c
        /*02ea*/ 	.short	(.L_50 - .L_49)


	//   ....[0]....
.L_49:
        /*02ec*/ 	.word	0x00003340


	//----- nvinfo : EIATTR_REQNTID
	.align		4
.L_50:
        /*02f0*/ 	.byte	0x04, 0x10
        /*02f2*/ 	.short	(.L_52 - .L_51)
.L_51:
        /*02f4*/ 	.word	0x00000080
        /*02f8*/ 	.word	0x00000001
        /*02fc*/ 	.word	0x00000001


	//----- nvinfo : EIATTR_CRS_STACK_SIZE
	.align		4
.L_52:
        /*0300*/ 	.byte	0x04, 0x1e
        /*0302*/ 	.short	(.L_54 - .L_53)
.L_53:
        /*0304*/ 	.word	0x00000000


	//----- nvinfo : EIATTR_CBANK_PARAM_SIZE
	.align		4
.L_54:
        /*0308*/ 	.byte	0x03, 0x19
        /*030a*/ 	.short	0x0050


	//----- nvinfo : EIATTR_PARAM_CBANK
	.align		4
        /*030c*/ 	.byte	0x04, 0x0a
        /*030e*/ 	.short	(.L_56 - .L_55)
	.align		4
.L_55:
        /*0310*/ 	.word	index@(.nv.constant0.gluon_tcgen05)
        /*0314*/ 	.short	0x0380
        /*0316*/ 	.short	0x0050


	//----- nvinfo : EIATTR_SW_WAR
	.align		4
.L_56:
        /*0318*/ 	.byte	0x04, 0x36
        /*031a*/ 	.short	(.L_58 - .L_57)
.L_57:
        /*031c*/ 	.word	0x00000008
.L_58:


//--------------------- .nv.compat                --------------------------
	.section	.nv.compat,"",@"SHT_CUDA_COMPAT_INFO"
	.align	4
        /*0000*/ 	.byte	0x02, 0x02, 0x02, 0x00, 0x02, 0x05, 0x05, 0x00, 0x02, 0x03, 0x03, 0x00, 0x02, 0x06, 0x01, 0x00


//--------------------- .nv.callgraph             --------------------------
	.section	.nv.callgraph,"",@"SHT_CUDA_CALLGRAPH"
	.align	4
	.sectionentsize	8
	.align		4
        /*0000*/ 	.word	0x00000000
	.align		4
        /*0004*/ 	.word	0xffffffff
	.align		4
        /*0008*/ 	.word	0x00000000
	.align		4
        /*000c*/ 	.word	0xfffffffe
	.align		4
        /*0010*/ 	.word	0x00000000
	.align		4
        /*0014*/ 	.word	0xfffffffd
	.align		4
        /*0018*/ 	.word	0x00000000
	.align		4
        /*001c*/ 	.word	0xfffffffc


//--------------------- .text.gluon_tcgen05       --------------------------
	.section	.text.gluon_tcgen05,"ax",@progbits
	.align	128
        .global         gluon_tcgen05
        .type           gluon_tcgen05,@function
        .size           gluon_tcgen05,(.L_x_85 - gluon_tcgen05)
        .other          gluon_tcgen05,@"STO_CUDA_ENTRY STV_DEFAULT"
gluon_tcgen05:
.text.gluon_tcgen05:
[----:B------:R-:W1:Y:S01]  /*0000*/  LDC R1, c[0x0][0x37c] ;  /* 0x0000df00ff017b82 */ /* 0x000e620000000800 */
[----:B------:R-:W2:Y:S02]  /*0010*/  S2R R0, SR_TID.X ;  /* 0x0000000000007919 */ /* 0x000ea40000002100 */
[----:B--2---:R-:W-:-:S13]  /*0020*/  ISETP.GE.U32.AND P1, PT, R0, 0x20, PT ;  /* 0x000000200000780c */ /* 0x004fda0003f26070 */
[----:B------:R-:W-:Y:S05]  /*0030*/  @P1 BRA `(.L_x_0) ;  /* 0x0000000000b81947 */ /* 0x000fea0003800000 */
[----:B------:R-:W2:Y:S01]  /*0040*/  S2UR UR6, SR_CgaCtaId ;  /* 0x00000000000679c3 */ /* 0x000ea20000008800 */
[----:B------:R-:W-:Y:S01]  /*0050*/  NOP ;  /* 0x0000000000007918 */ /* 0x000fe20000000000 */
[----:B------:R-:W-:Y:S02]  /*0060*/  UMOV UR4, 0x40 ;  /* 0x0000004000047882 */ /* 0x000fe40000000000 */
[----:B--2---:R-:W-:-:S09]  /*0070*/  ULEA UR4, UR6, UR4, 0x18 ;  /* 0x0000000406047291 */ /* 0x004fd2000f8ec0ff */
[----:B------:R-:W2:Y:S01]  /*0080*/  LDS.U8 R2, [UR4] ;  /* 0x00000004ff027984 */ /* 0x000ea20008000000 */
[----:B------:R-:W-:Y:S02]  /*0090*/  UMOV UR4, 0x400 ;  /* 0x0000040000047882 */ /* 0x000fe40000000000 */
[----:B------:R-:W-:Y:S01]  /*00a0*/  ULEA UR4, UR6, UR4, 0x18 ;  /* 0x0000000406047291 */ /* 0x000fe2000f8ec0ff */
[----:B--2---:R-:W-:-:S13]  /*00b0*/  ISETP.NE.AND P0, PT, R2, RZ, PT ;  /* 0x000000ff0200720c */ /* 0x004fda0003f05270 */
[----:B------:R-:W-:Y:S05]  /*00c0*/  @P0 BRA `(.L_x_1) ;  /* 0x00000000007c0947 */ /* 0x000fea0003800000 */
[----:B------:R-:W-:-:S13]  /*00d0*/  ELECT P0, URZ, PT ;  /* 0x0000000000ff782f */ /* 0x000fda0003800000 */
[----:B------:R-:W-:Y:S05]  /*00e0*/  @!P0 BRA `(.L_x_2) ;  /* 0x0000000000848947 */ /* 0x000fea0003800000 */
[----:B------:R-:W-:Y:S01]  /*00f0*/  UMOV UR5, 0x8 ;  /* 0x0000000800057882 */ /* 0x000fe20000000000 */
[----:B------:R-:W-:Y:S02]  /*0100*/  IMAD.MOV.U32 R5, RZ, RZ, 0x1 ;  /* 0x00000001ff057424 */ /* 0x000fe400078e00ff */
[----:B------:R-:W-:Y:S02]  /*0110*/  IMAD.MOV.U32 R3, RZ, RZ, 0xff ;  /* 0x000000ffff037424 */ /* 0x000fe400078e00ff */
[----:B------:R-:W-:Y:S04]  /*0120*/  DEPBAR.LE SB2, 0x36 ;  /* 0x0000ad800000791a */ /* 0x000fe80000000000 */
[----:B------:R-:W2:Y:S02]  /*0130*/  UTCATOMSWS.FIND_AND_SET.ALIGN UP0, UR5, UR5 ;  /* 0x00000005000575e3 */ /* 0x000ea40008000800 */
[----:B--2---:R-:W-:-:S04]  /*0140*/  PLOP3.LUT P0, PT, PT, PT, UP0, 0x80, 0x8 ;  /* 0x000000000008781c */ /* 0x004fc80003f0f008 */
[----:B------:R-:W-:-:S04]  /*0150*/  SEL R2, RZ, 0xffffffff, !P0 ;  /* 0xffffffffff027807 */ /* 0x000fc80004000000 */
[----:B------:R-:W-:Y:S01]  /*0160*/  ISETP.NE.AND P0, PT, R2, RZ, PT ;  /* 0x000000ff0200720c */ /* 0x000fe20003f05270 */
[----:B------:R-:W-:-:S12]  /*0170*/  IMAD.U32 R2, RZ, RZ, UR5 ;  /* 0x00000005ff027e24 */ /* 0x000fd8000f8e00ff */
[----:B------:R-:W-:Y:S05]  /*0180*/  @P0 BRA `(.L_x_3) ;  /* 0x0000000000240947 */ /* 0x000fea0003800000 */
.L_x_4:
[----:B------:R-:W-:Y:S05]  /*0190*/  NANOSLEEP 0x64 ;  /* 0x000000640000795d */ /* 0x000fea0003800000 */
[----:B------:R-:W-:-:S05]  /*01a0*/  UMOV UR5, 0x8 ;  /* 0x0000000800057882 */ /* 0x000fca0000000000 */
[----:B------:R-:W-:Y:S04]  /*01b0*/  DEPBAR.LE SB2, 0x36 ;  /* 0x0000ad800000791a */ /* 0x000fe80000000000 */
[----:B------:R-:W2:Y:S02]  /*01c0*/  UTCATOMSWS.FIND_AND_SET.ALIGN UP0, UR5, UR5 ;  /* 0x00000005000575e3 */ /* 0x000ea40008000800 */
[----:B--2---:R-:W-:-:S04]  /*01d0*/  PLOP3.LUT P0, PT, PT, PT, UP0, 0x80, 0x8 ;  /* 0x000000000008781c */ /* 0x004fc80003f0f008 */
[----:B------:R-:W-:-:S04]  /*01e0*/  SEL R2, RZ, 0xffffffff, !P0 ;  /* 0xffffffffff027807 */ /* 0x000fc80004000000 */
[----:B------:R-:W-:Y:S01]  /*01f0*/  ISETP.NE.AND P0, PT, R2, RZ, PT ;  /* 0x000000ff0200720c */ /* 0x000fe20003f05270 */
[----:B------:R-:W-:-:S12]  /*0200*/  IMAD.U32 R2, RZ, RZ, UR5 ;  /* 0x00000005ff027e24 */ /* 0x000fd8000f8e00ff */
[----:B------:R-:W-:Y:S05]  /*0210*/  @!P0 BRA `(.L_x_4) ;  /* 0xfffffffc00dc8947 */ /* 0x000fea000383ffff */
.L_x_3:
[C---:B------:R-:W-:Y:S01]  /*0220*/  VIADD R4, R2.reuse, 0x10 ;  /* 0x0000001002047836 */ /* 0x040fe20000000000 */
[----:B------:R-:W-:Y:S01]  /*0230*/  UMOV UR5, 0x50 ;  /* 0x0000005000057882 */ /* 0x000fe20000000000 */
[----:B------:R-:W-:Y:S01]  /*0240*/  SHF.L.U32 R3, R3, R2, RZ ;  /* 0x0000000203037219 */ /* 0x000fe200000006ff */
[----:B------:R-:W-:Y:S01]  /*0250*/  ULEA UR5, UR6, UR5, 0x18 ;  /* 0x0000000506057291 */ /* 0x000fe2000f8ec0ff */
[----:B------:R-:W-:Y:S01]  /*0260*/  IMAD.SHL.U32 R2, R2, 0x20, RZ ;  /* 0x0000002002027824 */ /* 0x000fe200078e00ff */
[----:B------:R-:W-:-:S04]  /*0270*/  SHF.L.U32 R4, R5, R4, RZ ;  /* 0x0000000405047219 */ /* 0x000fc800000006ff */
[----:B------:R-:W-:-:S05]  /*0280*/  LOP3.LUT R3, R4, R3, RZ, 0xfc, !PT ;  /* 0x0000000304037212 */ /* 0x000fca00078efcff */
[----:B------:R2:W-:Y:S04]  /*0290*/  ATOMS.OR RZ, [UR5], R3 ;  /* 0x00000003ffff798c */ /* 0x0005e8000b000005 */
[----:B------:R2:W-:Y:S01]  /*02a0*/  STS [UR4], R2 ;  /* 0x00000002ff007988 */ /* 0x0005e20008000804 */
[----:B------:R-:W-:Y:S05]  /*02b0*/  BRA `(.L_x_2) ;  /* 0x0000000000107947 */ /* 0x000fea0003800000 */
.L_x_1:
[----:B------:R-:W-:Y:S01]  /*02c0*/  IMAD.MOV.U32 R3, RZ, RZ, -0x1 ;  /* 0xffffffffff037424 */ /* 0x000fe200078e00ff */
[----:B------:R-:W-:-:S04]  /*02d0*/  MOV R2, 0x300 ;  /* 0x0000030000027802 */ /* 0x000fc80000000f00 */
[----:B------:R2:W-:Y:S03]  /*02e0*/  STS [UR4], R3 ;  /* 0x00000003ff007988 */ /* 0x0005e60008000804 */
[----:B-12---:R-:W-:Y:S05]  /*02f0*/  CALL.REL.NOINC `($__internal_1_$__cuda_sm10x_tcgen05_guardrail_trap_phase_invalid_during_alloc) ;  /* 0x0000003000507944 */ /* 0x006fea0003c00000 */
.L_x_2:
[----:B------:R-:W-:Y:S05]  /*0300*/  WARPSYNC.ALL ;  /* 0x0000000000007948 */ /* 0x000fea0003800000 */
[----:B------:R-:W-:Y:S01]  /*0310*/  NOP ;  /* 0x0000000000007918 */ /* 0x000fe20000000000 */
.L_x_0:
[----:B------:R-:W3:Y:S08]  /*0320*/  S2UR UR4, SR_CgaCtaId ;  /* 0x00000000000479c3 */ /* 0x000ef00000008800 */
[----:B------:R-:W-:Y:S01]  /*0330*/  BAR.SYNC.DEFER_BLOCKING 0x0 ;  /* 0x0000000000007b1d */ /* 0x000fe20000010000 */
[----:B------:R-:W-:-:S05]  /*0340*/  LOP3.LUT R10, R0, 0x7f, RZ, 0xc0, !PT ;  /* 0x0000007f000a7812 */ /* 0x000fca00078ec0ff */
[----:B------:R-:W-:Y:S02]  /*0350*/  UMOV UR12, 0x400 ;  /* 0x00000400000c7882 */ /* 0x000fe40000000000 */
[----:B------:R-:W4:Y:S08]  /*0360*/  LDC R4, c[0x0][0x398] ;  /* 0x0000e600ff047b82 */ /* 0x000f300000000800 */
[----:B------:R-:W5:Y:S01]  /*0370*/  LDC R13, c[0x0][0x3a0] ;  /* 0x0000e800ff0d7b82 */ /* 0x000f620000000800 */
[----:B---3--:R-:W-:-:S07]  /*0380*/  ULEA UR12, UR4, UR12, 0x18 ;  /* 0x0000000c040c7291 */ /* 0x008fce000f8ec0ff */
[----:B------:R-:W3:Y:S02]  /*0390*/  S2UR UR16, SR_CTAID.Y ;  /* 0x00000000001079c3 */ /* 0x000ee40000002600 */
[----:B--2---:R-:W2:Y:S06]  /*03a0*/  LDS R3, [UR12] ;  /* 0x0000000cff037984 */ /* 0x004eac0008000800 */
[----:B------:R-:W-:Y:S06]  /*03b0*/  BAR.SYNC.DEFER_BLOCKING 0x0 ;  /* 0x0000000000007b1d */ /* 0x000fec0000010000 */
[----:B------:R-:W-:Y:S05]  /*03c0*/  @P1 BRA `(.L_x_5) ;  /* 0x0000000000181947 */ /* 0x000fea0003800000 */
[----:B------:R-:W-:Y:S01]  /*03d0*/  ELECT P0, URZ, PT ;  /* 0x0000000000ff782f */ /* 0x000fe20003800000 */
[----:B------:R-:W-:Y:S01]  /*03e0*/  IMAD.MOV.U32 R2, RZ, RZ, 0x1 ;  /* 0x00000001ff027424 */ /* 0x000fe200078e00ff */
[----:B------:R-:W-:Y:S01]  /*03f0*/  UMOV UR5, 0x40 ;  /* 0x0000004000057882 */ /* 0x000fe20000000000 */
[----:B------:R-:W-:Y:S01]  /*0400*/  UVIRTCOUNT.DEALLOC.SMPOOL 0x80 ;  /* 0x000000800000784c */ /* 0x000fe20000000000 */
[----:B------:R-:W-:-:S09]  /*0410*/  ULEA UR5, UR4, UR5, 0x18 ;  /* 0x0000000504057291 */ /* 0x000fd2000f8ec0ff */
[----:B------:R5:W-:Y:S03]  /*0420*/  @P0 STS.U8 [UR5], R2 ;  /* 0x00000002ff000988 */ /* 0x000be60008000005 */
.L_x_5:
[----:B------:R-:W5:Y:S01]  /*0430*/  S2UR UR4, SR_CTAID.Z ;  /* 0x00000000000479c3 */ /* 0x000f620000002700 */
[----:B------:R-:W4:Y:S01]  /*0440*/  LDCU UR5, c[0x0][0x370] ;  /* 0x00006e00ff0577ac */ /* 0x000f220008000800 */
[----:B------:R-:W-:Y:S01]  /*0450*/  ISETP.GE.U32.AND P0, PT, R10, 0x20, PT ;  /* 0x000000200a00780c */ /* 0x000fe20003f06070 */
[----:B----4-:R-:W-:Y:S01]  /*0460*/  VIADD R4, R4, 0xffffffff ;  /* 0xffffffff04047836 */ /* 0x010fe20000000000 */
[C---:B------:R-:W-:Y:S01]  /*0470*/  ISETP.NE.U32.AND P2, PT, R10.reuse, RZ, PT ;  /* 0x000000ff0a00720c */ /* 0x040fe20003f45070 */
[----:B------:R-:W5:Y:S01]  /*0480*/  LDCU UR6, c[0x0][0x374] ;  /* 0x00006e80ff0677ac */ /* 0x000f620008000800 */
[----:B------:R-:W-:Y:S01]  /*0490*/  LEA R11, R10, UR12, 0x2 ;  /* 0x0000000c0a0b7c11 */ /* 0x000fe2000f8e10ff */
[----:B-----5:R-:W-:Y:S01]  /*04a0*/  VIADD R12, R13, 0xffffffff ;  /* 0xffffffff0d0c7836 */ /* 0x020fe20000000000 */
[----:B------:R-:W4:Y:S01]  /*04b0*/  S2UR UR7, SR_CTAID.X ;  /* 0x00000000000779c3 */ /* 0x000f220000002500 */
[----:B------:R-:W5:Y:S01]  /*04c0*/  LDCU.64 UR14, c[0x0][0x3c0] ;  /* 0x00007800ff0e77ac */ /* 0x000f620008000a00 */
[----:B--2---:R-:W-:Y:S01]  /*04d0*/  R2UR UR24, R3 ;  /* 0x00000000031872ca */ /* 0x004fe200000e0000 */
[----:B------:R-:W-:Y:S04]  /*04e0*/  BSSY.RECONVERGENT B0, `(.L_x_6) ;  /* 0x0000011000007945 */ /* 0x000fe80003800200 */
[----:B------:R2:W-:Y:S01]  /*04f0*/  @!P0 STS [R11], RZ ;  /* 0x000000ff0b008388 */ /* 0x0005e20000000800 */
[----:B------:R-:W-:-:S03]  /*0500*/  NOP ;  /* 0x0000000000007918 */ /* 0x000fc60000000000 */
[----:B------:R2:W-:Y:S01]  /*0510*/  @!P2 STS [UR12+0x24], R4 ;  /* 0x00002404ff00a988 */ /* 0x0005e2000800080c */
[----:B---3--:R-:W-:-:S03]  /*0520*/  UIMAD UR4, UR4, UR6, UR16 ;  /* 0x00000006040472a4 */ /* 0x008fc6000f8e0210 */
[----:B------:R2:W-:Y:S01]  /*0530*/  @!P2 STS [UR12+0x20], R12 ;  /* 0x0000200cff00a988 */ /* 0x0005e2000800080c */
[----:B----4-:R-:W-:-:S04]  /*0540*/  UIMAD UR4, UR4, UR5, UR7 ;  /* 0x00000005040472a4 */ /* 0x010fc8000f8e0207 */
[----:B------:R-:W-:-:S04]  /*0550*/  UIMAD UR4, UR4, 0x180, URZ ;  /* 0x00000180040478a4 */ /* 0x000fc8000f8e02ff */
[----:B-----5:R-:W-:-:S04]  /*0560*/  UIADD3 UR20, UP0, UPT, UR4, UR14, URZ ;  /* 0x0000000e04147290 */ /* 0x020fc8000ff1e0ff */
[----:B------:R-:W-:Y:S01]  /*0570*/  ULEA.HI.X.SX32 UR21, UR4, UR15, 0x1, UP0 ;  /* 0x0000000f04157291 */ /* 0x000fe200080f0eff */
[----:B--2---:R-:W-:Y:S11]  /*0580*/  @P2 BRA `(.L_x_7) ;  /* 0x0000000000182947 */ /* 0x004ff60003800000 */
[----:B------:R-:W2:Y:S01]  /*0590*/  LDS R2, [UR12+0x8] ;  /* 0x0000080cff027984 */ /* 0x000ea20008000800 */
[----:B------:R-:W3:Y:S01]  /*05a0*/  LDC.64 R6, c[0x0][0x380] ;  /* 0x0000e000ff067b82 */ /* 0x000ee20000000a00 */
[----:B------:R-:W-:Y:S02]  /*05b0*/  IMAD.MOV.U32 R3, RZ, RZ, 0x70 ;  /* 0x00000070ff037424 */ /* 0x000fe400078e00ff */
[----:B---3--:R3:W-:Y:S03]  /*05c0*/  STS.64 [UR12], R6 ;  /* 0x00000006ff007988 */ /* 0x0087e60008000a0c */
[----:B--2---:R-:W-:-:S05]  /*05d0*/  LOP3.LUT R2, R2, 0x10, R3, 0xd8, !PT ;  /* 0x0000001002027812 */ /* 0x004fca00078ed803 */
[----:B------:R3:W-:Y:S02]  /*05e0*/  STS [UR12+0x8], R2 ;  /* 0x00000802ff007988 */ /* 0x0007e4000800080c */
.L_x_7:
[----:B------:R-:W-:Y:S05]  /*05f0*/  BSYNC.RECONVERGENT B0 ;  /* 0x0000000000007941 */ /* 0x000fea0003800200 */
.L_x_6:
[----:B------:R-:W-:Y:S04]  /*0600*/  BSSY.RECONVERGENT B0, `(.L_x_8) ;  /* 0x000000a000007945 */ /* 0x000fe80003800200 */
[----:B------:R-:W-:Y:S05]  /*0610*/  @P2 BRA `(.L_x_9) ;  /* 0x0000000000202947 */ /* 0x000fea0003800000 */
[----:B---3--:R-:W2:Y:S01]  /*0620*/  LDS R2, [UR12+0x34] ;  /* 0x0000340cff027984 */ /* 0x008ea20008000800 */
[----:B------:R-:W-:Y:S02]  /*0630*/  IMAD.MOV.U32 R3, RZ, RZ, 0x1f000000 ;  /* 0x1f000000ff037424 */ /* 0x000fe400078e00ff */
[----:B------:R-:W-:Y:S01]  /*0640*/  @!P2 IMAD.MOV.U32 R5, RZ, RZ, 0x7f ;  /* 0x0000007fff05a424 */ /* 0x000fe200078e00ff */
[----:B------:R-:W3:Y:S02]  /*0650*/  @!P2 LDS R6, [UR12+0x38] ;  /* 0x0000380cff06a984 */ /* 0x000ee40008000800 */
[----:B--2---:R-:W-:Y:S02]  /*0660*/  LOP3.LUT R2, R2, 0xff000000, R3, 0xb8, !PT ;  /* 0xff00000002027812 */ /* 0x004fe400078eb803 */
[----:B---3--:R-:W-:-:S03]  /*0670*/  @!P2 LOP3.LUT R3, R6, 0xff, R5, 0xb8, !PT ;  /* 0x000000ff0603a812 */ /* 0x008fc600078eb805 */
[----:B------:R2:W-:Y:S04]  /*0680*/  STS [UR12+0x34], R2 ;  /* 0x00003402ff007988 */ /* 0x0005e8000800080c */
[----:B------:R2:W-:Y:S02]  /*0690*/  @!P2 STS [UR12+0x38], R3 ;  /* 0x00003803ff00a988 */ /* 0x0005e4000800080c */
.L_x_9:
[----:B------:R-:W-:Y:S05]  /*06a0*/  BSYNC.RECONVERGENT B0 ;  /* 0x0000000000007941 */ /* 0x000fea0003800200 */
.L_x_8:
[----:B------:R-:W-:Y:S04]  /*06b0*/  BSSY.RECONVERGENT B0, `(.L_x_10) ;  /* 0x000000e000007945 */ /* 0x000fe80003800200 */
[----:B------:R-:W-:Y:S05]  /*06c0*/  @P2 BRA `(.L_x_11) ;  /* 0x0000000000302947 */ /* 0x000fea0003800000 */
[----:B--2---:R-:W2:Y:S01]  /*06d0*/  LDS R3, [UR12+0x34] ;  /* 0x0000340cff037984 */ /* 0x004ea20008000800 */
[----:B------:R-:W4:Y:S03]  /*06e0*/  LDC.64 R8, c[0x0][0x3a8] ;  /* 0x0000ea00ff087b82 */ /* 0x000f260000000a00 */
[----:B---3--:R-:W3:Y:S01]  /*06f0*/  LDS R2, [UR12+0x1c] ;  /* 0x00001c0cff027984 */ /* 0x008ee20008000800 */
[C---:B----4-:R-:W-:Y:S01]  /*0700*/  SHF.L.U64.HI R6, R8.reuse, 0x1, R9 ;  /* 0x0000000108067819 */ /* 0x050fe20000010209 */
[----:B------:R-:W-:-:S03]  /*0710*/  IMAD.SHL.U32 R5, R8, 0x2, RZ ;  /* 0x0000000208057824 */ /* 0x000fc600078e00ff */
[--C-:B------:R-:W-:Y:S02]  /*0720*/  SHF.R.U32.HI R7, RZ, 0x4, R6.reuse ;  /* 0x00000004ff077819 */ /* 0x100fe40000011606 */
[----:B------:R-:W-:-:S05]  /*0730*/  SHF.R.U64 R5, R5, 0x4, R6 ;  /* 0x0000000405057819 */ /* 0x000fca0000001206 */
[----:B------:R4:W-:Y:S01]  /*0740*/  STS [UR12+0xc], R5 ;  /* 0x00000c05ff007988 */ /* 0x0009e2000800080c */
[----:B--2---:R-:W-:Y:S02]  /*0750*/  LOP3.LUT R3, R3, 0x7, RZ, 0xb8, !PT ;  /* 0x0000000703037812 */ /* 0x004fe400078eb8ff */
[----:B---3--:R-:W-:-:S03]  /*0760*/  LOP3.LUT R2, R2, 0xf, R7, 0xb8, !PT ;  /* 0x0000000f02027812 */ /* 0x008fc600078eb807 */
[----:B------:R4:W-:Y:S04]  /*0770*/  STS [UR12+0x34], R3 ;  /* 0x00003403ff007988 */ /* 0x0009e8000800080c */
[----:B------:R4:W-:Y:S02]  /*0780*/  STS [UR12+0x1c], R2 ;  /* 0x00001c02ff007988 */ /* 0x0009e4000800080c */
.L_x_11:
[----:B------:R-:W-:Y:S05]  /*0790*/  BSYNC.RECONVERGENT B0 ;  /* 0x0000000000007941 */ /* 0x000fea0003800200 */
.L_x_10:
[----:B------:R-:W-:Y:S04]  /*07a0*/  BSSY.RECONVERGENT B1, `(.L_x_12) ;  /* 0x000001a000017945 */ /* 0x000fe80003800200 */
[----:B------:R-:W-:Y:S04]  /*07b0*/  BSSY.RELIABLE B0, `(.L_x_13) ;  /* 0x0000015000007945 */ /* 0x000fe80003800100 */
[----:B------:R-:W-:Y:S05]  /*07c0*/  @P2 BRA `(.L_x_14) ;  /* 0x0000000000202947 */ /* 0x000fea0003800000 */
[----:B--234-:R-:W2:Y:S02]  /*07d0*/  LDS R2, [UR12+0x34] ;  /* 0x0000340cff027984 */ /* 0x01cea40008000800 */
[----:B--2---:R-:W-:-:S05]  /*07e0*/  LOP3.LUT R2, R2, 0x38, RZ, 0xb8, !PT ;  /* 0x0000003802027812 */ /* 0x004fca00078eb8ff */
[----:B------:R2:W-:Y:S01]  /*07f0*/  STS [UR12+0x34], R2 ;  /* 0x00003402ff007988 */ /* 0x0005e2000800080c */
[----:B------:R-:W-:Y:S05]  /*0800*/  @P2 BRA `(.L_x_15) ;  /* 0x0000000000202947 */ /* 0x000fea0003800000 */
[----:B--2---:R-:W2:Y:S01]  /*0810*/  LDS R2, [UR12+0x8] ;  /* 0x0000080cff027984 */ /* 0x004ea20008000800 */
[----:B------:R-:W-:-:S05]  /*0820*/  IMAD.MOV.U32 R3, RZ, RZ, 0x780 ;  /* 0x00000780ff037424 */ /* 0x000fca00078e00ff */
[----:B--2---:R-:W-:-:S05]  /*0830*/  LOP3.LUT R2, R2, 0x500, R3, 0xd8, !PT ;  /* 0x0000050002027812 */ /* 0x004fca00078ed803 */
[----:B------:R5:W-:Y:S02]  /*0840*/  STS [UR12+0x8], R2 ;  /* 0x00000802ff007988 */ /* 0x000be4000800080c */
.L_x_14:
[----:B------:R-:W-:Y:S05]  /*0850*/  @P2 BRA `(.L_x_16) ;  /* 0x0000000000282947 */ /* 0x000fea0003800000 */
[----:B--2345:R-:W2:Y:S02]  /*0860*/  LDS R2, [UR12+0x8] ;  /* 0x0000080cff027984 */ /* 0x03cea40008000800 */
[----:B--2---:R-:W-:-:S05]  /*0870*/  LOP3.LUT R2, R2, 0x1800, RZ, 0xb8, !PT ;  /* 0x0000180002027812 */ /* 0x004fca00078eb8ff */
[----:B------:R3:W-:Y:S02]  /*0880*/  STS [UR12+0x8], R2 ;  /* 0x00000802ff007988 */ /* 0x0007e4000800080c */
.L_x_15:
[----:B------:R-:W-:Y:S05]  /*0890*/  @P2 BREAK.RELIABLE B0 ;  /* 0x0000000000002942 */ /* 0x000fea0003800100 */
[----:B------:R-:W-:Y:S05]  /*08a0*/  @P2 BRA `(.L_x_17) ;  /* 0x0000000000242947 */ /* 0x000fea0003800000 */
[----:B------:R-:W4:Y:S01]  /*08b0*/  LDS R3, [UR12+0x8] ;  /* 0x0000080cff037984 */ /* 0x000f220008000800 */
[----:B--23--:R-:W-:-:S05]  /*08c0*/  IMAD.MOV.U32 R2, RZ, RZ, 0x6000 ;  /* 0x00006000ff027424 */ /* 0x00cfca00078e00ff */
[----:B----4-:R-:W-:-:S04]  /*08d0*/  LOP3.LUT R2, R3, 0x4000, R2, 0xd8, !PT ;  /* 0x0000400003027812 */ /* 0x010fc800078ed802 */
[----:B------:R-:W-:-:S05]  /*08e0*/  LOP3.LUT R2, R2, 0x400000, RZ, 0xb8, !PT ;  /* 0x0040000002027812 */ /* 0x000fca00078eb8ff */
[----:B------:R2:W-:Y:S02]  /*08f0*/  STS [UR12+0x8], R2 ;  /* 0x00000802ff007988 */ /* 0x0005e4000800080c */
.L_x_16:
[----:B------:R-:W-:Y:S05]  /*0900*/  BSYNC.RELIABLE B0 ;  /* 0x0000000000007941 */ /* 0x000fea0003800100 */
.L_x_13:
[----:B--2345:R-:W2:Y:S02]  /*0910*/  @!P2 LDS R2, [UR12+0x8] ;  /* 0x0000080cff02a984 */ /* 0x03cea40008000800 */
[----:B--2---:R-:W-:-:S05]  /*0920*/  @!P2 LOP3.LUT R2, R2, 0x8000, RZ, 0xb8, !PT ;  /* 0x000080000202a812 */ /* 0x004fca00078eb8ff */
[----:B------:R4:W-:Y:S02]  /*0930*/  @!P2 STS [UR12+0x8], R2 ;  /* 0x00000802ff00a988 */ /* 0x0009e4000800080c */
.L_x_17:
[----:B------:R-:W-:Y:S05]  /*0940*/  BSYNC.RECONVERGENT B1 ;  /* 0x0000000000017941 */ /* 0x000fea0003800200 */
.L_x_12:
[----:B------:R-:W-:Y:S05]  /*0950*/  WARPSYNC.ALL ;  /* 0x0000000000007948 */ /* 0x000fea0003800000 */
[----:B------:R-:W-:Y:S01]  /*0960*/  NOP ;  /* 0x0000000000007918 */ /* 0x000fe20000000000 */
[----:B------:R-:W5:Y:S02]  /*0970*/  LDC R5, c[0x0][0x39c] ;  /* 0x0000e700ff057b82 */ /* 0x000f640000000800 */
[----:B-----5:R-:W-:Y:S01]  /*0980*/  VIADD R5, R5, 0xffffffff ;  /* 0xffffffff05057836 */ /* 0x020fe20000000000 */
[----:B------:R-:W-:Y:S06]  /*0990*/  @P0 BRA `(.L_x_18) ;  /* 0x0000000000300947 */ /* 0x000fec0003800000 */
[----:B--234-:R-:W2:Y:S01]  /*09a0*/  S2R R2, SR_LANEID ;  /* 0x0000000000027919 */ /* 0x01cea20000000000 */
[----:B------:R-:W-:Y:S05]  /*09b0*/  WARPSYNC.ALL ;  /* 0x0000000000007948 */ /* 0x000fea0003800000 */
[----:B------:R-:W-:Y:S01]  /*09c0*/  NOP ;  /* 0x0000000000007918 */ /* 0x000fe20000000000 */
[----:B--2---:R-:W-:-:S05]  /*09d0*/  IMAD.SHL.U32 R6, R2, 0x4, RZ ;  /* 0x0000000402067824 */ /* 0x004fca00078e00ff */
[----:B------:R-:W2:Y:S01]  /*09e0*/  LDS R7, [R6+UR12] ;  /* 0x0000000c06077984 */ /* 0x000ea20008000800 */
[----:B------:R-:W-:-:S05]  /*09f0*/  IADD3 R2, P3, PT, R6, UR20, RZ ;  /* 0x0000001406027c10 */ /* 0x000fca000ff7e0ff */
[----:B------:R-:W-:-:S05]  /*0a00*/  IMAD.X R3, RZ, RZ, UR21, P3 ;  /* 0x00000015ff037e24 */ /* 0x000fca00098e06ff */
[----:B--2---:R5:W2:Y:S01]  /*0a10*/  ATOMG.E.EXCH.STRONG.GPU PT, RZ, [R2], R7 ;  /* 0x0000000702ff73a8 */ /* 0x004aa200041ee100 */
[----:B------:R-:W-:-:S04]  /*0a20*/  DEPBAR {5,4,3,2,1,0} ;  /* 0x0000003f0000791a */ /* 0x000fc80000000000 */
[----:B------:R-:W3:Y:S02]  /*0a30*/  CCTL.E.C.LDCU.IV.DEEP [UR20] ;  /* 0x0000000014007540 */ /* 0x000ee40009c08000 */
[----:B---3--:R5:W-:Y:S01]  /*0a40*/  UTMACCTL.IV [UR20] ;  /* 0x00000000140079b9 */ /* 0x008be20008000000 */
[----:B------:R-:W-:Y:S01]  /*0a50*/  NOP ;  /* 0x0000000000007918 */ /* 0x000fe20000000000 */
.L_x_18:
[----:B------:R-:W-:Y:S05]  /*0a60*/  @P0 BRA `(.L_x_19) ;  /* 0x00000000000c0947 */ /* 0x000fea0003800000 */
[----:B------:R0:W-:Y:S01]  /*0a70*/  UTMACMDFLUSH ;  /* 0x00000000000079b7 */ /* 0x0001e20000000000 */
[----:B------:R-:W-:Y:S05]  /*0a80*/  @P0 BRA `(.L_x_19) ;  /* 0x0000000000040947 */ /* 0x000fea0003800000 */
[----:B------:R-:W-:-:S04]  /*0a90*/  DEPBAR.LE SB0, 0x0 ;  /* 0x000080000000791a */ /* 0x000fc80000000000 */
.L_x_19:
[----:B------:R-:W-:Y:S05]  /*0aa0*/  WARPSYNC.ALL ;  /* 0x0000000000007948 */ /* 0x000fea0003800000 */
[----:B------:R-:W-:Y:S01]  /*0ab0*/  NOP ;  /* 0x0000000000007918 */ /* 0x000fe20000000000 */
[----:B--2---:R-:W-:Y:S06]  /*0ac0*/  BAR.SYNC.DEFER_BLOCKING 0x0 ;  /* 0x0000000000007b1d */ /* 0x004fec0000010000 */
[----:B------:R-:W-:Y:S02]  /*0ad0*/  BSSY.RECONVERGENT B1, `(.L_x_20) ;  /* 0x000000b000017945 */ /* 0x000fe40003800200 */
[----:B------:R-:W-:Y:S06]  /*0ae0*/  BAR.SYNC.DEFER_BLOCKING 0x0 ;  /* 0x0000000000007b1d */ /* 0x000fec0000010000 */
[----:B------:R2:W-:Y:S01]  /*0af0*/  @!P0 STS [R11], RZ ;  /* 0x000000ff0b008388 */ /* 0x0005e20000000800 */
[----:B------:R-:W-:Y:S01]  /*0b00*/  NOP ;  /* 0x0000000000007918 */ /* 0x000fe20000000000 */
[----:B------:R-:W-:Y:S05]  /*0b10*/  @P2 BRA `(.L_x_21) ;  /* 0x0000000000182947 */ /* 0x000fea0003800000 */
[----:B---345:R-:W3:Y:S01]  /*0b20*/  LDS R2, [UR12+0x8] ;  /* 0x0000080cff027984 */ /* 0x038ee20008000800 */
[----:B------:R-:W4:Y:S01]  /*0b30*/  LDC.64 R6, c[0x0][0x388] ;  /* 0x0000e200ff067b82 */ /* 0x000f220000000a00 */
[----:B------:R-:W-:Y:S02]  /*0b40*/  IMAD.MOV.U32 R3, RZ, RZ, 0x70 ;  /* 0x00000070ff037424 */ /* 0x000fe400078e00ff */
[----:B----4-:R4:W-:Y:S03]  /*0b50*/  STS.64 [UR12], R6 ;  /* 0x00000006ff007988 */ /* 0x0109e60008000a0c */
[----:B---3--:R-:W-:-:S05]  /*0b60*/  LOP3.LUT R2, R2, 0x10, R3, 0xd8, !PT ;  /* 0x0000001002027812 */ /* 0x008fca00078ed803 */
[----:B------:R4:W-:Y:S02]  /*0b70*/  STS [UR12+0x8], R2 ;  /* 0x00000802ff007988 */ /* 0x0009e4000800080c */
.L_x_21:
[----:B-----5:R-:W-:Y:S05]  /*0b80*/  BSYNC.RECONVERGENT B1 ;  /* 0x0000000000017941 */ /* 0x020fea0003800200 */
.L_x_20:
[----:B------:R-:W-:Y:S04]  /*0b90*/  BSSY.RECONVERGENT B1, `(.L_x_22) ;  /* 0x000000a000017945 */ /* 0x000fe80003800200 */
[----:B------:R-:W-:Y:S05]  /*0ba0*/  @P2 BRA `(.L_x_23) ;  /* 0x0000000000202947 */ /* 0x000fea0003800000 */
[----:B---34-:R-:W3:Y:S01]  /*0bb0*/  LDS R2, [UR12+0x34] ;  /* 0x0000340cff027984 */ /* 0x018ee20008000800 */
[----:B------:R-:W-:Y:S02]  /*0bc0*/  IMAD.MOV.U32 R3, RZ, RZ, 0x3f000000 ;  /* 0x3f000000ff037424 */ /* 0x000fe400078e00ff */
[----:B------:R-:W-:Y:S01]  /*0bd0*/  @!P2 IMAD.MOV.U32 R6, RZ, RZ, 0x1f ;  /* 0x0000001fff06a424 */ /* 0x000fe200078e00ff */
[----:B------:R-:W4:Y:S02]  /*0be0*/  @!P2 LDS R7, [UR12+0x38] ;  /* 0x0000380cff07a984 */ /* 0x000f240008000800 */
[----:B---3--:R-:W-:Y:S02]  /*0bf0*/  LOP3.LUT R2, R2, 0xff000000, R3, 0xb8, !PT ;  /* 0xff00000002027812 */ /* 0x008fe400078eb803 */
[----:B----4-:R-:W-:-:S03]  /*0c00*/  @!P2 LOP3.LUT R3, R7, 0xff, R6, 0xb8, !PT ;  /* 0x000000ff0703a812 */ /* 0x010fc600078eb806 */
[----:B------:R5:W-:Y:S04]  /*0c10*/  STS [UR12+0x34], R2 ;  /* 0x00003402ff007988 */ /* 0x000be8000800080c */
[----:B------:R5:W-:Y:S02]  /*0c20*/  @!P2 STS [UR12+0x38], R3 ;  /* 0x00003803ff00a988 */ /* 0x000be4000800080c */
.L_x_23:
[----:B------:R-:W-:Y:S05]  /*0c30*/  BSYNC.RECONVERGENT B1 ;  /* 0x0000000000017941 */ /* 0x000fea0003800200 */
.L_x_22:
[----:B------:R-:W-:Y:S04]  /*0c40*/  BSSY.RECONVERGENT B1, `(.L_x_24) ;  /* 0x0000004000017945 */ /* 0x000fe80003800200 */
[----:B------:R-:W-:Y:S05]  /*0c50*/  @P2 BRA `(.L_x_25) ;  /* 0x0000000000082947 */ /* 0x000fea0003800000 */
[----:B------:R2:W-:Y:S04]  /*0c60*/  STS [UR12+0x24], R12 ;  /* 0x0000240cff007988 */ /* 0x0005e8000800080c */
[----:B------:R2:W-:Y:S02]  /*0c70*/  STS [UR12+0x20], R5 ;  /* 0x00002005ff007988 */ /* 0x0005e4000800080c */
.L_x_25:
[----:B------:R-:W-:Y:S05]  /*0c80*/  BSYNC.RECONVERGENT B1 ;  /* 0x0000000000017941 */ /* 0x000fea0003800200 */
.L_x_24:
[----:B------:R-:W-:Y:S04]  /*0c90*/  BSSY.RECONVERGENT B1, `(.L_x_26) ;  /* 0x000000e000017945 */ /* 0x000fe80003800200 */
[----:B------:R-:W-:Y:S05]  /*0ca0*/  @P2 BRA `(.L_x_27) ;  /* 0x0000000000302947 */ /* 0x000fea0003800000 */
[----:B-----5:R-:W5:Y:S01]  /*0cb0*/  LDS R3, [UR12+0x34] ;  /* 0x0000340cff037984 */ /* 0x020f620008000800 */
[----:B----4-:R-:W4:Y:S03]  /*0cc0*/  LDC.64 R6, c[0x0][0x3b0] ;  /* 0x0000ec00ff067b82 */ /* 0x010f260000000a00 */
[----:B---3--:R-:W3:Y:S01]  /*0cd0*/  LDS R2, [UR12+0x1c] ;  /* 0x00001c0cff027984 */ /* 0x008ee20008000800 */
[C---:B----4-:R-:W-:Y:S01]  /*0ce0*/  SHF.L.U64.HI R7, R6.reuse, 0x1, R7 ;  /* 0x0000000106077819 */ /* 0x050fe20000010207 */
[----:B------:R-:W-:-:S03]  /*0cf0*/  IMAD.SHL.U32 R6, R6, 0x2, RZ ;  /* 0x0000000206067824 */ /* 0x000fc600078e00ff */
[--C-:B------:R-:W-:Y:S02]  /*0d00*/  SHF.R.U32.HI R9, RZ, 0x4, R7.reuse ;  /* 0x00000004ff097819 */ /* 0x100fe40000011607 */
[----:B------:R-:W-:-:S05]  /*0d10*/  SHF.R.U64 R6, R6, 0x4, R7 ;  /* 0x0000000406067819 */ /* 0x000fca0000001207 */
[----:B------:R4:W-:Y:S01]  /*0d20*/  STS [UR12+0xc], R6 ;  /* 0x00000c06ff007988 */ /* 0x0009e2000800080c */
[----:B-----5:R-:W-:Y:S02]  /*0d30*/  LOP3.LUT R3, R3, 0x7, RZ, 0xb8, !PT ;  /* 0x0000000703037812 */ /* 0x020fe400078eb8ff */
[----:B---3--:R-:W-:-:S03]  /*0d40*/  LOP3.LUT R2, R2, 0xf, R9, 0xb8, !PT ;  /* 0x0000000f02027812 */ /* 0x008fc600078eb809 */
[----:B------:R4:W-:Y:S04]  /*0d50*/  STS [UR12+0x34], R3 ;  /* 0x00003403ff007988 */ /* 0x0009e8000800080c */
[----:B------:R4:W-:Y:S02]  /*0d60*/  STS [UR12+0x1c], R2 ;  /* 0x00001c02ff007988 */ /* 0x0009e4000800080c */
.L_x_27:
[----:B------:R-:W-:Y:S05]  /*0d70*/  BSYNC.RECONVERGENT B1 ;  /* 0x0000000000017941 */ /* 0x000fea0003800200 */
.L_x_26:
[----:B------:R-:W-:Y:S04]  /*0d80*/  BSSY.RECONVERGENT B2, `(.L_x_28) ;  /* 0x000001a000027945 */ /* 0x000fe80003800200 */
[----:B------:R-:W-:Y:S04]  /*0d90*/  BSSY.RELIABLE B1, `(.L_x_29) ;  /* 0x0000015000017945 */ /* 0x000fe80003800100 */
[----:B------:R-:W-:Y:S05]  /*0da0*/  @P2 BRA `(.L_x_30) ;  /* 0x0000000000202947 */ /* 0x000fea0003800000 */
[----:B---345:R-:W3:Y:S02]  /*0db0*/  LDS R2, [UR12+0x34] ;  /* 0x0000340cff027984 */ /* 0x038ee40008000800 */
[----:B---3--:R-:W-:-:S05]  /*0dc0*/  LOP3.LUT R2, R2, 0x38, RZ, 0xb8, !PT ;  /* 0x0000003802027812 */ /* 0x008fca00078eb8ff */
[----:B------:R3:W-:Y:S01]  /*0dd0*/  STS [UR12+0x34], R2 ;  /* 0x00003402ff007988 */ /* 0x0007e2000800080c */
[----:B------:R-:W-:Y:S05]  /*0de0*/  @P2 BRA `(.L_x_31) ;  /* 0x0000000000202947 */ /* 0x000fea0003800000 */
[----:B---3--:R-:W3:Y:S01]  /*0df0*/  LDS R2, [UR12+0x8] ;  /* 0x0000080cff027984 */ /* 0x008ee20008000800 */
[----:B------:R-:W-:-:S05]  /*0e00*/  IMAD.MOV.U32 R3, RZ, RZ, 0x780 ;  /* 0x00000780ff037424 */ /* 0x000fca00078e00ff */
[----:B---3--:R-:W-:-:S05]  /*0e10*/  LOP3.LUT R2, R2, 0x500, R3, 0xd8, !PT ;  /* 0x0000050002027812 */ /* 0x008fca00078ed803 */
[----:B------:R3:W-:Y:S02]  /*0e20*/  STS [UR12+0x8], R2 ;  /* 0x00000802ff007988 */ /* 0x0007e4000800080c */
.L_x_30:
[----:B------:R-:W-:Y:S05]  /*0e30*/  @P2 BRA `(.L_x_32) ;  /* 0x0000000000282947 */ /* 0x000fea0003800000 */
[----:B---345:R-:W3:Y:S02]  /*0e40*/  LDS R2, [UR12+0x8] ;  /* 0x0000080cff027984 */ /* 0x038ee40008000800 */
[----:B---3--:R-:W-:-:S05]  /*0e50*/  LOP3.LUT R2, R2, 0x1800, RZ, 0xb8, !PT ;  /* 0x0000180002027812 */ /* 0x008fca00078eb8ff */
[----:B------:R4:W-:Y:S02]  /*0e60*/  STS [UR12+0x8], R2 ;  /* 0x00000802ff007988 */ /* 0x0009e4000800080c */
.L_x_31:
[----:B------:R-:W-:Y:S05]  /*0e70*/  @P2 BREAK.RELIABLE B1 ;  /* 0x0000000000012942 */ /* 0x000fea0003800100 */
[----:B------:R-:W-:Y:S05]  /*0e80*/  @P2 BRA `(.L_x_33) ;  /* 0x0000000000242947 */ /* 0x000fea0003800000 */
[----:B---34-:R-:W3:Y:S01]  /*0e90*/  LDS R2, [UR12+0x8] ;  /* 0x0000080cff027984 */ /* 0x018ee20008000800 */
[----:B------:R-:W-:-:S05]  /*0ea0*/  IMAD.MOV.U32 R3, RZ, RZ, 0x6000 ;  /* 0x00006000ff037424 */ /* 0x000fca00078e00ff */
[----:B---3--:R-:W-:-:S04]  /*0eb0*/  LOP3.LUT R2, R2, 0x6000, R3, 0xd8, !PT ;  /* 0x0000600002027812 */ /* 0x008fc800078ed803 */
[----:B------:R-:W-:-:S05]  /*0ec0*/  LOP3.LUT R2, R2, 0x400000, RZ, 0xb8, !PT ;  /* 0x0040000002027812 */ /* 0x000fca00078eb8ff */
[----:B------:R3:W-:Y:S02]  /*0ed0*/  STS [UR12+0x8], R2 ;  /* 0x00000802ff007988 */ /* 0x0007e4000800080c */
.L_x_32:
[----:B------:R-:W-:Y:S05]  /*0ee0*/  BSYNC.RELIABLE B1 ;  /* 0x0000000000017941 */ /* 0x000fea0003800100 */
.L_x_29:
[----:B---345:R-:W3:Y:S02]  /*0ef0*/  @!P2 LDS R2, [UR12+0x8] ;  /* 0x0000080cff02a984 */ /* 0x038ee40008000800 */
[----:B---3--:R-:W-:-:S05]  /*0f00*/  @!P2 LOP3.LUT R2, R2, 0x8000, RZ, 0xb8, !PT ;  /* 0x000080000202a812 */ /* 0x008fca00078eb8ff */
[----:B------:R5:W-:Y:S02]  /*0f10*/  @!P2 STS [UR12+0x8], R2 ;  /* 0x00000802ff00a988 */ /* 0x000be4000800080c */
.L_x_33:
[----:B------:R-:W-:Y:S05]  /*0f20*/  BSYNC.RECONVERGENT B2 ;  /* 0x0000000000027941 */ /* 0x000fea0003800200 */
.L_x_28:
[----:B------:R-:W-:Y:S05]  /*0f30*/  WARPSYNC.ALL ;  /* 0x0000000000007948 */ /* 0x000fea0003800000 */
[----:B------:R-:W-:Y:S01]  /*0f40*/  NOP ;  /* 0x0000000000007918 */ /* 0x000fe20000000000 */
[----:B------:R-:W-:-:S04]  /*0f50*/  UIADD3 UR5, UPT, UPT, UR4, 0x80, URZ ;  /* 0x0000008004057890 */ /* 0x000fc8000fffe0ff */
[----:B------:R-:W-:-:S04]  /*0f60*/  UIADD3 UR22, UP0, UPT, UR5, UR14, URZ ;  /* 0x0000000e05167290 */ /* 0x000fc8000ff1e0ff */
[----:B------:R-:W-:Y:S01]  /*0f70*/  ULEA.HI.X.SX32 UR23, UR5, UR15, 0x1, UP0 ;  /* 0x0000000f05177291 */ /* 0x000fe200080f0eff */
[----:B------:R-:W-:Y:S11]  /*0f80*/  @P0 BRA `(.L_x_34) ;  /* 0x0000000000300947 */ /* 0x000ff60003800000 */
[----:B---345:R-:W3:Y:S01]  /*0f90*/  S2R R2, SR_LANEID ;  /* 0x0000000000027919 */ /* 0x038ee20000000000 */
[----:B------:R-:W-:Y:S05]  /*0fa0*/  WARPSYNC.ALL ;  /* 0x0000000000007948 */ /* 0x000fea0003800000 */
[----:B------:R-:W-:Y:S01]  /*0fb0*/  NOP ;  /* 0x0000000000007918 */ /* 0x000fe20000000000 */
[----:B---3--:R-:W-:-:S05]  /*0fc0*/  IMAD.SHL.U32 R6, R2, 0x4, RZ ;  /* 0x0000000402067824 */ /* 0x008fca00078e00ff */
[----:B------:R-:W3:Y:S01]  /*0fd0*/  LDS R7, [R6+UR12] ;  /* 0x0000000c06077984 */ /* 0x000ee20008000800 */
[----:B------:R-:W-:-:S05]  /*0fe0*/  IADD3 R2, P3, PT, R6, UR22, RZ ;  /* 0x0000001606027c10 */ /* 0x000fca000ff7e0ff */
[----:B------:R-:W-:-:S05]  /*0ff0*/  IMAD.X R3, RZ, RZ, UR23, P3 ;  /* 0x00000017ff037e24 */ /* 0x000fca00098e06ff */
[----:B---3--:R3:W4:Y:S01]  /*1000*/  ATOMG.E.EXCH.STRONG.GPU PT, RZ, [R2], R7 ;  /* 0x0000000702ff73a8 */ /* 0x00872200041ee100 */
[----:B------:R-:W-:-:S04]  /*1010*/  DEPBAR {5,4,3,2,1,0} ;  /* 0x0000003f0000791a */ /* 0x000fc80000000000 */
[----:B------:R-:W5:Y:S02]  /*1020*/  CCTL.E.C.LDCU.IV.DEEP [UR22] ;  /* 0x0000000016007540 */ /* 0x000f640009c08000 */
[----:B-----5:R3:W-:Y:S01]  /*1030*/  UTMACCTL.IV [UR22] ;  /* 0x00000000160079b9 */ /* 0x0207e20008000000 */
[----:B------:R-:W-:Y:S01]  /*1040*/  NOP ;  /* 0x0000000000007918 */ /* 0x000fe20000000000 */
.L_x_34:
[----:B------:R-:W-:Y:S05]  /*1050*/  @P0 BRA `(.L_x_35) ;  /* 0x00000000000c0947 */ /* 0x000fea0003800000 */
[----:B------:R0:W-:Y:S01]  /*1060*/  UTMACMDFLUSH ;  /* 0x00000000000079b7 */ /* 0x0001e20000000000 */
[----:B------:R-:W-:Y:S05]  /*1070*/  @P0 BRA `(.L_x_35) ;  /* 0x0000000000040947 */ /* 0x000fea0003800000 */
[----:B------:R-:W-:-:S04]  /*1080*/  DEPBAR.LE SB0, 0x0 ;  /* 0x000080000000791a */ /* 0x000fc80000000000 */
.L_x_35:
[----:B------:R-:W-:Y:S05]  /*1090*/  WARPSYNC.ALL ;  /* 0x0000000000007948 */ /* 0x000fea0003800000 */
[----:B------:R-:W-:Y:S01]  /*10a0*/  NOP ;  /* 0x0000000000007918 */ /* 0x000fe20000000000 */
[----:B----4-:R-:W-:Y:S06]  /*10b0*/  BAR.SYNC.DEFER_BLOCKING 0x0 ;  /* 0x0000000000007b1d */ /* 0x010fec0000010000 */
[----:B------:R-:W-:Y:S02]  /*10c0*/  BSSY.RECONVERGENT B2, `(.L_x_36) ;  /* 0x000000b000027945 */ /* 0x000fe40003800200 */
[----:B------:R-:W-:Y:S06]  /*10d0*/  BAR.SYNC.DEFER_BLOCKING 0x0 ;  /* 0x0000000000007b1d */ /* 0x000fec0000010000 */
[----:B------:R4:W-:Y:S01]  /*10e0*/  @!P0 STS [R11], RZ ;  /* 0x000000ff0b008388 */ /* 0x0009e20000000800 */
[----:B------:R-:W-:Y:S01]  /*10f0*/  NOP ;  /* 0x0000000000007918 */ /* 0x000fe20000000000 */
[----:B------:R-:W-:Y:S05]  /*1100*/  @P2 BRA `(.L_x_37) ;  /* 0x0000000000182947 */ /* 0x000fea0003800000 */
[----:B---3-5:R-:W3:Y:S01]  /*1110*/  LDS R2, [UR12+0x8] ;  /* 0x0000080cff027984 */ /* 0x028ee20008000800 */
[----:B------:R-:W5:Y:S01]  /*1120*/  LDC.64 R6, c[0x0][0x390] ;  /* 0x0000e400ff067b82 */ /* 0x000f620000000a00 */
[----:B------:R-:W-:Y:S02]  /*1130*/  IMAD.MOV.U32 R3, RZ, RZ, 0x70 ;  /* 0x00000070ff037424 */ /* 0x000fe400078e00ff */
[----:B-----5:R5:W-:Y:S03]  /*1140*/  STS.64 [UR12], R6 ;  /* 0x00000006ff007988 */ /* 0x020be60008000a0c */
[----:B---3--:R-:W-:-:S05]  /*1150*/  LOP3.LUT R2, R2, 0x10, R3, 0xd8, !PT ;  /* 0x0000001002027812 */ /* 0x008fca00078ed803 */
[----:B------:R5:W-:Y:S02]  /*1160*/  STS [UR12+0x8], R2 ;  /* 0x00000802ff007988 */ /* 0x000be4000800080c */
.L_x_37:
[----:B---3--:R-:W-:Y:S05]  /*1170*/  BSYNC.RECONVERGENT B2 ;  /* 0x0000000000027941 */ /* 0x008fea0003800200 */
.L_x_36:
[----:B------:R-:W-:Y:S04]  /*1180*/  BSSY.RECONVERGENT B3, `(.L_x_38) ;  /* 0x0000011000037945 */ /* 0x000fe80003800200 */
[----:B------:R-:W-:Y:S04]  /*1190*/  BSSY.RELIABLE B2, `(.L_x_39) ;  /* 0x000000e000027945 */ /* 0x000fe80003800100 */
[----:B------:R-:W-:Y:S05]  /*11a0*/  @P2 BRA `(.L_x_40) ;  /* 0x0000000000242947 */ /* 0x000fea0003800000 */
[----:B-----5:R-:W3:Y:S01]  /*11b0*/  LDS R2, [UR12+0x34] ;  /* 0x0000340cff027984 */ /* 0x020ee20008000800 */
[----:B------:R-:W-:-:S05]  /*11c0*/  IMAD.MOV.U32 R3, RZ, RZ, 0x3f000000 ;  /* 0x3f000000ff037424 */ /* 0x000fca00078e00ff */
[----:B---3--:R-:W-:-:S05]  /*11d0*/  LOP3.LUT R2, R2, 0xff000000, R3, 0xb8, !PT ;  /* 0xff00000002027812 */ /* 0x008fca00078eb803 */
[----:B------:R3:W-:Y:S01]  /*11e0*/  STS [UR12+0x34], R2 ;  /* 0x00003402ff007988 */ /* 0x0007e2000800080c */
[----:B------:R-:W-:Y:S05]  /*11f0*/  @P2 BRA `(.L_x_41) ;  /* 0x00000000001c2947 */ /* 0x000fea0003800000 */
[----:B---3--:R-:W3:Y:S01]  /*1200*/  LDS R2, [UR12+0x38] ;  /* 0x0000380cff027984 */ /* 0x008ee20008000800 */
[----:B------:R-:W-:-:S05]  /*1210*/  IMAD.MOV.U32 R3, RZ, RZ, 0x7f ;  /* 0x0000007fff037424 */ /* 0x000fca00078e00ff */
[----:B---3--:R-:W-:-:S05]  /*1220*/  LOP3.LUT R2, R2, 0xff, R3, 0xb8, !PT ;  /* 0x000000ff02027812 */ /* 0x008fca00078eb803 */
[----:B------:R3:W-:Y:S02]  /*1230*/  STS [UR12+0x38], R2 ;  /* 0x00003802ff007988 */ /* 0x0007e4000800080c */
.L_x_40:
[----:B------:R-:W-:Y:S05]  /*1240*/  @P2 BREAK.RELIABLE B2 ;  /* 0x0000000000022942 */ /* 0x000fea0003800100 */
[----:B------:R-:W-:Y:S05]  /*1250*/  @P2 BRA `(.L_x_42) ;  /* 0x00000000000c2947 */ /* 0x000fea0003800000 */
[----:B------:R2:W-:Y:S02]  /*1260*/  STS [UR12+0x20], R5 ;  /* 0x00002005ff007988 */ /* 0x0005e4000800080c */
.L_x_41:
[----:B------:R-:W-:Y:S05]  /*1270*/  BSYNC.RELIABLE B2 ;  /* 0x0000000000027941 */ /* 0x000fea0003800100 */
.L_x_39:
[----:B------:R2:W-:Y:S02]  /*1280*/  @!P2 STS [UR12+0x24], R4 ;  /* 0x00002404ff00a988 */ /* 0x0005e4000800080c */
.L_x_42:
[----:B------:R-:W-:Y:S05]  /*1290*/  BSYNC.RECONVERGENT B3 ;  /* 0x0000000000037941 */ /* 0x000fea0003800200 */
.L_x_38:
[----:B------:R-:W-:Y:S05]  /*12a0*/  WARPSYNC.ALL ;  /* 0x0000000000007948 */ /* 0x000fea0003800000 */
[----:B------:R-:W-:Y:S01]  /*12b0*/  NOP ;  /* 0x0000000000007918 */ /* 0x000fe20000000000 */
[----:B------:R-:W-:Y:S04]  /*12c0*/  BSSY.RECONVERGENT B3, `(.L_x_43) ;  /* 0x000000e000037945 */ /* 0x000fe80003800200 */
[----:B------:R-:W-:Y:S05]  /*12d0*/  @P2 BRA `(.L_x_44) ;  /* 0x0000000000302947 */ /* 0x000fea0003800000 */
[----:B------:R-:W2:Y:S02]  /*12e0*/  LDS R3, [UR12+0x34] ;  /* 0x0000340cff037984 */ /* 0x000ea40008000800 */
[----:B--2---:R-:W2:Y:S02]  /*12f0*/  LDC.64 R4, c[0x0][0x3b8] ;  /* 0x0000ee00ff047b82 */ /* 0x004ea40000000a00 */
[----:B---3-5:R-:W3:Y:S01]  /*1300*/  LDS R2, [UR12+0x1c] ;  /* 0x00001c0cff027984 */ /* 0x028ee20008000800 */
[C---:B--2---:R-:W-:Y:S01]  /*1310*/  SHF.L.U64.HI R5, R4.reuse, 0x1, R5 ;  /* 0x0000000104057819 */ /* 0x044fe20000010205 */
[----:B------:R-:W-:-:S03]  /*1320*/  IMAD.SHL.U32 R4, R4, 0x2, RZ ;  /* 0x0000000204047824 */ /* 0x000fc600078e00ff */
[--C-:B------:R-:W-:Y:S02]  /*1330*/  SHF.R.U32.HI R7, RZ, 0x4, R5.reuse ;  /* 0x00000004ff077819 */ /* 0x100fe40000011605 */
[----:B------:R-:W-:-:S05]  /*1340*/  SHF.R.U64 R4, R4, 0x4, R5 ;  /* 0x0000000404047819 */ /* 0x000fca0000001205 */
[----:B------:R2:W-:Y:S01]  /*1350*/  STS [UR12+0xc], R4 ;  /* 0x00000c04ff007988 */ /* 0x0005e2000800080c */
[----:B------:R-:W-:Y:S02]  /*1360*/  LOP3.LUT R3, R3, 0x7, RZ, 0xb8, !PT ;  /* 0x0000000703037812 */ /* 0x000fe400078eb8ff */
[----:B---3--:R-:W-:-:S03]  /*1370*/  LOP3.LUT R2, R2, 0xf, R7, 0xb8, !PT ;  /* 0x0000000f02027812 */ /* 0x008fc600078eb807 */
[----:B------:R2:W-:Y:S04]  /*1380*/  STS [UR12+0x34], R3 ;  /* 0x00003403ff007988 */ /* 0x0005e8000800080c */
[----:B------:R2:W-:Y:S02]  /*1390*/  STS [UR12+0x1c], R2 ;  /* 0x00001c02ff007988 */ /* 0x0005e4000800080c */
.L_x_44:
[----:B------:R-:W-:Y:S05]  /*13a0*/  BSYNC.RECONVERGENT B3 ;  /* 0x0000000000037941 */ /* 0x000fea0003800200 */
.L_x_43:
[----:B------:R-:W-:Y:S04]  /*13b0*/  BSSY.RECONVERGENT B4, `(.L_x_45) ;  /* 0x000001a000047945 */ /* 0x000fe80003800200 */
[----:B------:R-:W-:Y:S04]  /*13c0*/  BSSY.RELIABLE B3, `(.L_x_46) ;  /* 0x0000015000037945 */ /* 0x000fe80003800100 */
[----:B------:R-:W-:Y:S05]  /*13d0*/  @P2 BRA `(.L_x_47) ;  /* 0x0000000000202947 */ /* 0x000fea0003800000 */
[----:B--23-5:R-:W2:Y:S02]  /*13e0*/  LDS R2, [UR12+0x34] ;  /* 0x0000340cff027984 */ /* 0x02cea40008000800 */
[----:B--2---:R-:W-:-:S05]  /*13f0*/  LOP3.LUT R2, R2, 0x38, RZ, 0xb8, !PT ;  /* 0x0000003802027812 */ /* 0x004fca00078eb8ff */
[----:B------:R2:W-:Y:S01]  /*1400*/  STS [UR12+0x34], R2 ;  /* 0x00003402ff007988 */ /* 0x0005e2000800080c */
[----:B------:R-:W-:Y:S05]  /*1410*/  @P2 BRA `(.L_x_48) ;  /* 0x0000000000202947 */ /* 0x000fea0003800000 */
[----:B--2---:R-:W2:Y:S01]  /*1420*/  LDS R2, [UR12+0x8] ;  /* 0x0000080cff027984 */ /* 0x004ea20008000800 */
[----:B------:R-:W-:-:S05]  /*1430*/  IMAD.MOV.U32 R3, RZ, RZ, 0x780 ;  /* 0x00000780ff037424 */ /* 0x000fca00078e00ff */
[----:B--2---:R-:W-:-:S05]  /*1440*/  LOP3.LUT R2, R2, 0x500, R3, 0xd8, !PT ;  /* 0x0000050002027812 */ /* 0x004fca00078ed803 */
[----:B------:R2:W-:Y:S02]  /*1450*/  STS [UR12+0x8], R2 ;  /* 0x00000802ff007988 */ /* 0x0005e4000800080c */
.L_x_47:
[----:B------:R-:W-:Y:S05]  /*1460*/  @P2 BRA `(.L_x_49) ;  /* 0x0000000000282947 */ /* 0x000fea0003800000 */
[----:B--23-5:R-:W2:Y:S02]  /*1470*/  LDS R2, [UR12+0x8] ;  /* 0x0000080cff027984 */ /* 0x02cea40008000800 */
[----:B--2---:R-:W-:-:S05]  /*1480*/  LOP3.LUT R2, R2, 0x1800, RZ, 0xb8, !PT ;  /* 0x0000180002027812 */ /* 0x004fca00078eb8ff */
[----:B------:R3:W-:Y:S02]  /*1490*/  STS [UR12+0x8], R2 ;  /* 0x00000802ff007988 */ /* 0x0007e4000800080c */
.L_x_48:
[----:B------:R-:W-:Y:S05]  /*14a0*/  @P2 BREAK.RELIABLE B3 ;  /* 0x0000000000032942 */ /* 0x000fea0003800100 */
[----:B------:R-:W-:Y:S05]  /*14b0*/  @P2 BRA `(.L_x_50) ;  /* 0x0000000000242947 */ /* 0x000fea0003800000 */
[----:B--23--:R-:W2:Y:S01]  /*14c0*/  LDS R2, [UR12+0x8] ;  /* 0x0000080cff027984 */ /* 0x00cea20008000800 */
[----:B------:R-:W-:-:S05]  /*14d0*/  IMAD.MOV.U32 R3, RZ, RZ, 0x6000 ;  /* 0x00006000ff037424 */ /* 0x000fca00078e00ff */
[----:B--2---:R-:W-:-:S04]  /*14e0*/  LOP3.LUT R2, R2, 0x6000, R3, 0xd8, !PT ;  /* 0x0000600002027812 */ /* 0x004fc800078ed803 */
[----:B------:R-:W-:-:S05]  /*14f0*/  LOP3.LUT R2, R2, 0x400000, RZ, 0xb8, !PT ;  /* 0x0040000002027812 */ /* 0x000fca00078eb8ff */
[----:B------:R2:W-:Y:S02]  /*1500*/  STS [UR12+0x8], R2 ;  /* 0x00000802ff007988 */ /* 0x0005e4000800080c */
.L_x_49:
[----:B------:R-:W-:Y:S05]  /*1510*/  BSYNC.RELIABLE B3 ;  /* 0x0000000000037941 */ /* 0x000fea0003800100 */
.L_x_46:
[----:B--23-5:R-:W2:Y:S02]  /*1520*/  @!P2 LDS R2, [UR12+0x8] ;  /* 0x0000080cff02a984 */ /* 0x02cea40008000800 */
[----:B--2---:R-:W-:-:S05]  /*1530*/  @!P2 LOP3.LUT R2, R2, 0x8000, RZ, 0xb8, !PT ;  /* 0x000080000202a812 */ /* 0x004fca00078eb8ff */
[----:B------:R5:W-:Y:S02]  /*1540*/  @!P2 STS [UR12+0x8], R2 ;  /* 0x00000802ff00a988 */ /* 0x000be4000800080c */
.L_x_50:
[----:B------:R-:W-:Y:S05]  /*1550*/  BSYNC.RECONVERGENT B4 ;  /* 0x0000000000047941 */ /* 0x000fea0003800200 */
.L_x_45:
[----:B------:R-:W-:Y:S05]  /*1560*/  WARPSYNC.ALL ;  /* 0x0000000000007948 */ /* 0x000fea0003800000 */
[----:B------:R-:W-:Y:S01]  /*1570*/  NOP ;  /* 0x0000000000007918 */ /* 0x000fe20000000000 */
[----:B------:R-:W-:-:S04]  /*1580*/  UIADD3 UR4, UPT, UPT, UR4, 0x100, URZ ;  /* 0x0000010004047890 */ /* 0x000fc8000fffe0ff */
[----:B------:R-:W-:-:S04]  /*1590*/  UIADD3 UR14, UP0, UPT, UR4, UR14, URZ ;  /* 0x0000000e040e7290 */ /* 0x000fc8000ff1e0ff */
[----:B------:R-:W-:Y:S01]  /*15a0*/  ULEA.HI.X.SX32 UR15, UR4, UR15, 0x1, UP0 ;  /* 0x0000000f040f7291 */ /* 0x000fe200080f0eff */
[----:B------:R-:W-:Y:S11]  /*15b0*/  @P0 BRA `(.L_x_51) ;  /* 0x0000000000300947 */ /* 0x000ff60003800000 */
[----:B--23-5:R-:W2:Y:S01]  /*15c0*/  S2R R2, SR_LANEID ;  /* 0x0000000000027919 */ /* 0x02cea20000000000 */
[----:B------:R-:W-:Y:S05]  /*15d0*/  WARPSYNC.ALL ;  /* 0x0000000000007948 */ /* 0x000fea0003800000 */
[----:B------:R-:W-:Y:S01]  /*15e0*/  NOP ;  /* 0x0000000000007918 */ /* 0x000fe20000000000 */
[----:B--2---:R-:W-:-:S05]  /*15f0*/  IMAD.SHL.U32 R4, R2, 0x4, RZ ;  /* 0x0000000402047824 */ /* 0x004fca00078e00ff */
[----:B------:R-:W2:Y:S01]  /*1600*/  LDS R5, [R4+UR12] ;  /* 0x0000000c04057984 */ /* 0x000ea20008000800 */
[----:B------:R-:W-:-:S05]  /*1610*/  IADD3 R2, P3, PT, R4, UR14, RZ ;  /* 0x0000000e04027c10 */ /* 0x000fca000ff7e0ff */
[----:B------:R-:W-:-:S05]  /*1620*/  IMAD.X R3, RZ, RZ, UR15, P3 ;  /* 0x0000000fff037e24 */ /* 0x000fca00098e06ff */
[----:B--2---:R2:W3:Y:S01]  /*1630*/  ATOMG.E.EXCH.STRONG.GPU PT, RZ, [R2], R5 ;  /* 0x0000000502ff73a8 */ /* 0x0044e200041ee100 */
[----:B------:R-:W-:-:S04]  /*1640*/  DEPBAR {5,4,3,2,1,0} ;  /* 0x0000003f0000791a */ /* 0x000fc80000000000 */
[----:B------:R-:W5:Y:S02]  /*1650*/  CCTL.E.C.LDCU.IV.DEEP [UR14] ;  /* 0x000000000e007540 */ /* 0x000f640009c08000 */
[----:B-----5:R2:W-:Y:S01]  /*1660*/  UTMACCTL.IV [UR14] ;  /* 0x000000000e0079b9 */ /* 0x0205e20008000000 */
[----:B------:R-:W-:Y:S01]  /*1670*/  NOP ;  /* 0x0000000000007918 */ /* 0x000fe20000000000 */
.L_x_51:
[----:B------:R-:W-:Y:S05]  /*1680*/  @P0 BRA `(.L_x_52) ;  /* 0x00000000000c0947 */ /* 0x000fea0003800000 */
[----:B------:R0:W-:Y:S01]  /*1690*/  UTMACMDFLUSH ;  /* 0x00000000000079b7 */ /* 0x0001e20000000000 */
[----:B------:R-:W-:Y:S05]  /*16a0*/  @P0 BRA `(.L_x_52) ;  /* 0x0000000000040947 */ /* 0x000fea0003800000 */
[----:B------:R-:W-:-:S04]  /*16b0*/  DEPBAR.LE SB0, 0x0 ;  /* 0x000080000000791a */ /* 0x000fc80000000000 */
.L_x_52:
[----:B------:R-:W-:Y:S05]  /*16c0*/  WARPSYNC.ALL ;  /* 0x0000000000007948 */ /* 0x000fea0003800000 */
[----:B------:R-:W-:Y:S01]  /*16d0*/  NOP ;  /* 0x0000000000007918 */ /* 0x000fe20000000000 */
[----:B---3--:R-:W-:Y:S01]  /*16e0*/  BAR.SYNC.DEFER_BLOCKING 0x0 ;  /* 0x0000000000007b1d */ /* 0x008fe20000010000 */
[----:B--2--5:R-:W-:Y:S01]  /*16f0*/  SHF.R.U32.HI R2, RZ, 0x5, R0 ;  /* 0x00000005ff027819 */ /* 0x024fe20000011600 */
[----:B------:R-:W-:-:S03]  /*1700*/  USHF.L.U32 UR16, UR16, 0x8, URZ ;  /* 0x0000000810107899 */ /* 0x000fc600080006ff */
[----:B------:R-:W-:Y:S01]  /*1710*/  R2UR UR13, R2 ;  /* 0x00000000020d72ca */ /* 0x000fe200000e0000 */
[----:B------:R-:W-:Y:S01]  /*1720*/  VOTEU.ALL UP0, P2 ;  /* 0x0000000000ff7886 */ /* 0x000fe20001000000 */
[----:B------:R-:W-:Y:S01]  /*1730*/  UMOV UR4, 0x1 ;  /* 0x0000000100047882 */ /* 0x000fe20000000000 */
[----:B------:R-:W-:Y:S01]  /*1740*/  VOTEU.ALL UP1, P2 ;  /* 0x0000000000ff7886 */ /* 0x000fe20001020000 */
[----:B------:R-:W-:Y:S02]  /*1750*/  BSSY.RECONVERGENT B4, `(.L_x_53) ;  /* 0x0000018000047945 */ /* 0x000fe40003800200 */
[----:B------:R-:W-:-:S04]  /*1760*/  @!UP0 UIADD3 UR8, UPT, UPT, -UR4, 0x100000, URZ ;  /* 0x0010000004088890 */ /* 0x000fc8000fffe1ff */
[----:B------:R-:W-:Y:S02]  /*1770*/  @!UP0 USHF.L.U32 UR9, UR8, 0xb, URZ ;  /* 0x0000000b08098899 */ /* 0x000fe400080006ff */
[----:B------:R-:W-:Y:S02]  /*1780*/  @!UP0 USHF.L.U32 UR8, UR8, 0x1, URZ ;  /* 0x0000000108088899 */ /* 0x000fe400080006ff */
[----:B------:R-:W-:-:S04]  /*1790*/  @!UP0 UIADD3 UR4, UPT, UPT, -UR4, 0x100000, URZ ;  /* 0x0010000004048890 */ /* 0x000fc8000fffe1ff */
[----:B------:R-:W-:Y:S02]  /*17a0*/  @!UP0 USHF.L.U32 UR5, UR4, 0xb, URZ ;  /* 0x0000000b04058899 */ /* 0x000fe400080006ff */
[----:B------:R-:W-:Y:S01]  /*17b0*/  @!UP0 USHF.L.U32 UR4, UR4, 0x1, URZ ;  /* 0x0000000104048899 */ /* 0x000fe200080006ff */
[----:B------:R-:W-:Y:S01]  /*17c0*/  VOTEU.ALL UP0, P2 ;  /* 0x0000000000ff7886 */ /* 0x000fe20001000000 */
[----:B------:R-:W2:Y:S04]  /*17d0*/  FENCE.VIEW.ASYNC.S ;  /* 0x00000000000073c6 */ /* 0x000ea80000000000 */
[----:B--2---:R2:W3:Y:S06]  /*17e0*/  @!UP0 SYNCS.EXCH.64 URZ, [UR12+0x18000], UR8 ;  /* 0x018000080cff85b2 */ /* 0x0044ec0008000100 */
[----:B------:R2:W3:Y:S02]  /*17f0*/  @!UP1 SYNCS.EXCH.64 URZ, [UR12+0x18020], UR4 ;  /* 0x018020040cff95b2 */ /* 0x0004e40008000100 */
[----:B---3--:R-:W-:Y:S06]  /*1800*/  BAR.SYNC.DEFER_BLOCKING 0x0 ;  /* 0x0000000000007b1d */ /* 0x008fec0000010000 */
[----:B------:R-:W-:Y:S05]  /*1810*/  @P2 BRA `(.L_x_54) ;  /* 0x00000000002c2947 */ /* 0x000fea0003800000 */
[----:B--2---:R-:W-:Y:S02]  /*1820*/  UMOV UR4, 0x1 ;  /* 0x0000000100047882 */ /* 0x004fe40000000000 */
[----:B------:R-:W-:-:S04]  /*1830*/  UIADD3 UR8, UPT, UPT, -UR4, 0x100000, URZ ;  /* 0x0010000004087890 */ /* 0x000fc8000fffe1ff */
[----:B------:R-:W-:Y:S02]  /*1840*/  USHF.L.U32 UR9, UR8, 0xb, URZ ;  /* 0x0000000b08097899 */ /* 0x000fe400080006ff */
[----:B------:R-:W-:Y:S02]  /*1850*/  USHF.L.U32 UR8, UR8, 0x1, URZ ;  /* 0x0000000108087899 */ /* 0x000fe400080006ff */
[----:B------:R-:W-:-:S04]  /*1860*/  UIADD3 UR4, UPT, UPT, -UR4, 0x100000, URZ ;  /* 0x0010000004047890 */ /* 0x000fc8000fffe1ff */
[----:B------:R-:W-:Y:S02]  /*1870*/  USHF.L.U32 UR5, UR4, 0xb, URZ ;  /* 0x0000000b04057899 */ /* 0x000fe400080006ff */
[----:B------:R-:W-:Y:S01]  /*1880*/  USHF.L.U32 UR4, UR4, 0x1, URZ ;  /* 0x0000000104047899 */ /* 0x000fe200080006ff */
[----:B------:R-:W2:Y:S03]  /*1890*/  FENCE.VIEW.ASYNC.S ;  /* 0x00000000000073c6 */ /* 0x000ea60000000000 */
[----:B--2---:R3:W5:Y:S08]  /*18a0*/  SYNCS.EXCH.64 URZ, [UR12+0x18008], UR8 ;  /* 0x018008080cff75b2 */ /* 0x0047700008000100 */
[----:B------:R3:W2:Y:S02]  /*18b0*/  SYNCS.EXCH.64 URZ, [UR12+0x18028], UR4 ;  /* 0x018028040cff75b2 */ /* 0x0006a40008000100 */
[----:B---3--:R-:W-:Y:S01]  /*18c0*/  NOP ;  /* 0x0000000000007918 */ /* 0x008fe20000000000 */
.L_x_54:
[----:B--2---:R-:W-:Y:S05]  /*18d0*/  BSYNC.RECONVERGENT B4 ;  /* 0x0000000000047941 */ /* 0x004fea0003800200 */
.L_x_53:
[----:B-----5:R-:W-:Y:S06]  /*18e0*/  BAR.SYNC.DEFER_BLOCKING 0x0 ;  /* 0x0000000000007b1d */ /* 0x020fec0000010000 */
[----:B------:R-:W-:Y:S04]  /*18f0*/  BSSY.RECONVERGENT B4, `(.L_x_55) ;  /* 0x000000d000047945 */ /* 0x000fe80003800200 */
[----:B------:R-:W-:Y:S05]  /*1900*/  @P2 BRA `(.L_x_56) ;  /* 0x00000000002c2947 */ /* 0x000fea0003800000 */
[----:B------:R-:W-:Y:S02]  /*1910*/  UMOV UR4, 0x1 ;  /* 0x0000000100047882 */ /* 0x000fe40000000000 */
[----:B------:R-:W-:-:S04]  /*1920*/  UIADD3 UR8, UPT, UPT, -UR4, 0x100000, URZ ;  /* 0x0010000004087890 */ /* 0x000fc8000fffe1ff */
[----:B------:R-:W-:Y:S02]  /*1930*/  USHF.L.U32 UR9, UR8, 0xb, URZ ;  /* 0x0000000b08097899 */ /* 0x000fe400080006ff */
[----:B------:R-:W-:Y:S02]  /*1940*/  USHF.L.U32 UR8, UR8, 0x1, URZ ;  /* 0x0000000108087899 */ /* 0x000fe400080006ff */
[----:B------:R-:W-:-:S04]  /*1950*/  UIADD3 UR4, UPT, UPT, -UR4, 0x100000, URZ ;  /* 0x0010000004047890 */ /* 0x000fc8000fffe1ff */
[----:B------:R-:W-:Y:S02]  /*1960*/  USHF.L.U32 UR5, UR4, 0xb, URZ ;  /* 0x0000000b04057899 */ /* 0x000fe400080006ff */
[----:B------:R-:W-:Y:S01]  /*1970*/  USHF.L.U32 UR4, UR4, 0x1, URZ ;  /* 0x0000000104047899 */ /* 0x000fe200080006ff */
[----:B------:R-:W2:Y:S03]  /*1980*/  FENCE.VIEW.ASYNC.S ;  /* 0x00000000000073c6 */ /* 0x000ea60000000000 */
[----:B--2---:R2:W3:Y:S08]  /*1990*/  SYNCS.EXCH.64 URZ, [UR12+0x18010], UR8 ;  /* 0x018010080cff75b2 */ /* 0x0044f00008000100 */
[----:B------:R2:W5:Y:S01]  /*19a0*/  SYNCS.EXCH.64 URZ, [UR12+0x18030], UR4 ;  /* 0x018030040cff75b2 */ /* 0x0005620008000100 */
[----:B------:R-:W-:Y:S01]  /*19b0*/  NOP ;  /* 0x0000000000007918 */ /* 0x000fe20000000000 */
.L_x_56:
[----:B--2---:R-:W-:Y:S05]  /*19c0*/  BSYNC.RECONVERGENT B4 ;  /* 0x0000000000047941 */ /* 0x004fea0003800200 */
.L_x_55:
[----:B---3-5:R-:W-:Y:S01]  /*19d0*/  BAR.SYNC.DEFER_BLOCKING 0x0 ;  /* 0x0000000000007b1d */ /* 0x028fe20000010000 */
[----:B------:R-:W-:Y:S01]  /*19e0*/  UIADD3 UR10, UPT, UPT, UR12, 0x18020, URZ ;  /* 0x000180200c0a7890 */ /* 0x000fe2000fffe0ff */
[----:B------:R-:W-:Y:S01]  /*19f0*/  ISETP.GE.AND P0, PT, R13, 0x1, PT ;  /* 0x000000010d00780c */ /* 0x000fe20003f06270 */
[----:B------:R-:W-:-:S03]  /*1a00*/  USHF.L.U32 UR11, UR7, 0x7, URZ ;  /* 0x00000007070b7899 */ /* 0x000fc600080006ff */
        /* <DEDUP_REMOVED lines=13> */
.L_x_58:
[----:B--2---:R-:W-:Y:S05]  /*1ae0*/  BSYNC.RECONVERGENT B4 ;  /* 0x0000000000047941 */ /* 0x004fea0003800200 */
.L_x_57:
[----:B------:R-:W-:Y:S05]  /*1af0*/  @!P0 BRA `(.L_x_59) ;  /* 0x0000000800108947 */ /* 0x000fea0003800000 */
[----:B---3-5:R-:W-:Y:S01]  /*1b00*/  BAR.SYNC.DEFER_BLOCKING 0x0 ;  /* 0x0000000000007b1d */ /* 0x028fe20000010000 */
[----:B------:R-:W-:Y:S01]  /*1b10*/  @!P2 IMAD.MOV.U32 R2, RZ, RZ, 0x6000 ;  /* 0x00006000ff02a424 */ /* 0x000fe200078e00ff */
[----:B------:R-:W-:Y:S01]  /*1b20*/  ELECT P0, URZ, PT ;  /* 0x0000000000ff782f */ /* 0x000fe20003800000 */
[----:B------:R-:W-:-:S03]  /*1b30*/  ULOP3.LUT UR7, UR13, 0x3, URZ, 0xc0, !UPT ;  /* 0x000000030d077892 */ /* 0x000fc6000f8ec0ff */
[----:B------:R-:W-:Y:S01]  /*1b40*/  ISETP.LT.U32.AND P0, PT, R10, 0x20, P0 ;  /* 0x000000200a00780c */ /* 0x000fe20000701070 */
[----:B------:R-:W-:Y:S02]  /*1b50*/  UIADD3 UR4, UPT, UPT, UR12, 0x10000, URZ ;  /* 0x000100000c047890 */ /* 0x000fe4000fffe0ff */
[----:B------:R-:W-:Y:S02]  /*1b60*/  UIADD3 UR5, UPT, UPT, UR12, 0x18000, URZ ;  /* 0x000180000c057890 */ /* 0x000fe4000fffe0ff */
[----:B------:R-:W-:Y:S02]  /*1b70*/  ULEA UR28, UR7, UR12, 0xc ;  /* 0x0000000c071c7291 */ /* 0x000fe4000f8e60ff */
[----:B------:R-:W-:Y:S01]  /*1b80*/  ULEA UR30, UR7, UR16, 0x6 ;  /* 0x00000010071e7291 */ /* 0x000fe2000f8e30ff */
[----:B------:R-:W-:Y:S02]  /*1b90*/  UMOV UR6, URZ ;  /* 0x000000ff00067c82 */ /* 0x000fe40008000000 */
[----:B------:R-:W-:Y:S01]  /*1ba0*/  UMOV UR7, UR11 ;  /* 0x0000000b00077c82 */ /* 0x000fe20008000000 */
[----:B------:R-:W-:Y:S01]  /*1bb0*/  UMOV UR29, UR5 ;  /* 0x00000005001d7c82 */ /* 0x000fe20008000000 */
[----:B------:R-:W-:Y:S01]  /*1bc0*/  UMOV UR31, UR6 ;  /* 0x00000006001f7c82 */ /* 0x000fe20008000000 */
[----:B------:R-:W-:Y:S01]  /*1bd0*/  VOTEU.ANY UP0, P0 ;  /* 0x0000000000ff7886 */ /* 0x000fe20000000100 */
[----:B------:R2:W-:Y:S01]  /*1be0*/  @!P2 SYNCS.ARRIVE.TRANS64 RZ, [UR12+0x18000], R2 ;  /* 0x01800002ffffa9a7 */ /* 0x0005e2000800000c */
[----:B------:R-:W-:Y:S06]  /*1bf0*/  BAR.SYNC.DEFER_BLOCKING 0x0 ;  /* 0x0000000000007b1d */ /* 0x000fec0000010000 */
[----:B------:R2:W-:Y:S01]  /*1c00*/  @UP0 UTMALDG.2D [UR4], [UR20] ;  /* 0x00000004140005b4 */ /* 0x0005e20008008000 */
[----:B------:R-:W-:Y:S01]  /*1c10*/  UISETP.NE.U32.AND UP0, UPT, UR13, URZ, UPT ;  /* 0x000000ff0d00728c */ /* 0x000fe2000bf05070 */
[----:B------:R3:W-:Y:S06]  /*1c20*/  MEMBAR.ALL.CTA ;  /* 0x0000000000007992 */ /* 0x0007ec0000008000 */
[----:B---3--:R-:W3:Y:S02]  /*1c30*/  FENCE.VIEW.ASYNC.S ;  /* 0x00000000000073c6 */ /* 0x008ee40000000000 */
[----:B---3--:R-:W-:Y:S06]  /*1c40*/  BAR.SYNC.DEFER_BLOCKING 0x0 ;  /* 0x0000000000007b1d */ /* 0x008fec0000010000 */
[----:B------:R2:W-:Y:S02]  /*1c50*/  UTMALDG.2D [UR28], [UR22] ;  /* 0x0000001c160075b4 */ /* 0x0005e40008008000 */
[----:B------:R-:W-:Y:S06]  /*1c60*/  BAR.SYNC.DEFER_BLOCKING 0x0 ;  /* 0x0000000000007b1d */ /* 0x000fec0000010000 */
[----:B------:R-:W3:Y:S02]  /*1c70*/  SYNCS.PHASECHK.TRANS64.TRYWAIT P0, [UR12+0x18000], RZ ;  /* 0x018000ffff0075a7 */ /* 0x000ee4000800110c */
[----:B--23--:R-:W-:Y:S05]  /*1c80*/  @!P0 BRA `(.L_x_60) ;  /* 0x0000001400b08947 */ /* 0x00cfea0003800000 */
.L_x_78:
[----:B------:R-:W-:Y:S05]  /*1c90*/  BRA.U UP0, `(.L_x_61) ;  /* 0x0000000100587547 */ /* 0x000fea000b800000 */
[----:B------:R-:W-:Y:S02]  /*1ca0*/  USHF.R.U32.HI UR6, URZ, 0x4, UR12 ;  /* 0x00000004ff067899 */ /* 0x000fe4000801160c */
[----:B------:R-:W-:Y:S02]  /*1cb0*/  USHF.R.U32.HI UR4, URZ, 0x4, UR4 ;  /* 0x00000004ff047899 */ /* 0x000fe40008011604 */
[----:B------:R-:W-:Y:S02]  /*1cc0*/  USGXT.U32 UR6, UR6, 0xe ;  /* 0x0000000e0606789a */ /* 0x000fe40008000000 */
[----:B------:R-:W-:Y:S01]  /*1cd0*/  USGXT.U32 UR4, UR4, 0xe ;  /* 0x0000000e0404789a */ /* 0x000fe20008000000 */
[----:B------:R-:W-:Y:S01]  /*1ce0*/  UMOV UR18, 0x1000080 ;  /* 0x0100008000127882 */ /* 0x000fe20000000000 */
[----:B------:R-:W-:Y:S01]  /*1cf0*/  UMOV UR19, 0x40004040 ;  /* 0x4000404000137882 */ /* 0x000fe20000000000 */
[----:B------:R-:W-:Y:S01]  /*1d00*/  UMOV UR7, URZ ;  /* 0x000000ff00077c82 */ /* 0x000fe20008000000 */
[----:B------:R-:W-:Y:S01]  /*1d10*/  UMOV UR8, 0xfffffffe ;  /* 0xfffffffe00087882 */ /* 0x000fe20000000000 */
[----:B------:R-:W-:Y:S01]  /*1d20*/  UMOV UR9, 0x7fffbfdf ;  /* 0x7fffbfdf00097882 */ /* 0x000fe20000000000 */
[----:B------:R-:W-:Y:S01]  /*1d30*/  UMOV UR5, URZ ;  /* 0x000000ff00057c82 */ /* 0x000fe20008000000 */
[----:B------:R-:W-:-:S02]  /*1d40*/  UIADD3.64 UR18, UPT, UPT, UR6, UR18, URZ ;  /* 0x0000001206127297 */ /* 0x000fc4000fffe0ff */
[----:B------:R-:W-:Y:S02]  /*1d50*/  ULOP3.LUT UR6, UR6, 0x1000000, URZ, 0xfc, !UPT ;  /* 0x0100000006067892 */ /* 0x000fe4000f8efcff */
[----:B------:R-:W-:Y:S01]  /*1d60*/  UIADD3.64 UR8, UPT, UPT, UR4, -UR8, URZ ;  /* 0x8000000804087297 */ /* 0x000fe2000fffe0ff */
[----:B------:R-:W-:Y:S01]  /*1d70*/  UMOV UR26, 0x0 ;  /* 0x00000000001a7882 */ /* 0x000fe20000000000 */
[----:B------:R-:W-:Y:S01]  /*1d80*/  UMOV UR27, 0x8410490 ;  /* 0x08410490001b7882 */ /* 0x000fe20000000000 */
[----:B------:R-:W-:Y:S01]  /*1d90*/  UMOV UR5, 0x80004020 ;  /* 0x8000402000057882 */ /* 0x000fe20000000000 */
[----:B------:R-:W-:Y:S01]  /*1da0*/  UMOV UR7, 0x40004040 ;  /* 0x4000404000077882 */ /* 0x000fe20000000000 */
[----:B------:R-:W-:Y:S01]  /*1db0*/  UMOV UR28, 0x0 ;  /* 0x00000000001c7882 */ /* 0x000fe20000000000 */
[----:B------:R-:W-:Y:S01]  /*1dc0*/  UMOV UR29, 0x8410490 ;  /* 0x08410490001d7882 */ /* 0x000fe20000000000 */
[----:B------:R2:W-:Y:S02]  /*1dd0*/  UTCHMMA gdesc[UR4], gdesc[UR6], tmem[UR24], tmem[UR26], idesc[UR27], !UPT ;  /* 0x00ff1a06040075ea */ /* 0x0005e4000f800018 */
[----:B------:R2:W-:Y:S01]  /*1de0*/  UTCHMMA gdesc[UR8], gdesc[UR18], tmem[UR24], tmem[UR28], idesc[UR29], UPT ;  /* 0x00ff1c12080075ea */ /* 0x0005e2000b800018 */
[----:B------:R-:W-:-:S02]  /*1df0*/  NOP ;  /* 0x0000000000007918 */ /* 0x000fc40000000000 */
.L_x_61:
[----:B------:R-:W-:Y:S01]  /*1e00*/  ELECT P0, URZ, PT ;  /* 0x0000000000ff782f */ /* 0x000fe20003800000 */
[----:B--2---:R-:W-:Y:S01]  /*1e10*/  UMOV UR4, UR10 ;  /* 0x0000000a00047c82 */ /* 0x004fe20008000000 */
[----:B------:R-:W-:Y:S02]  /*1e20*/  UMOV UR5, URZ ;  /* 0x000000ff00057c82 */ /* 0x000fe40008000000 */
[----:B------:R-:W-:-:S13]  /*1e30*/  ISETP.LT.U32.AND P0, PT, R10, 0x20, P0 ;  /* 0x000000200a00780c */ /* 0x000fda0000701070 */
[----:B------:R-:W-:Y:S01]  /*1e40*/  VOTEU.ANY UP0, P0 ;  /* 0x0000000000ff7886 */ /* 0x000fe20000000100 */
[----:B------:R-:W-:Y:S01]  /*1e50*/  VOTEU.ANY UP1, P0 ;  /* 0x0000000000ff7886 */ /* 0x000fe20000020100 */
[----:B------:R-:W-:-:S03]  /*1e60*/  ISETP.GE.U32.AND P0, PT, R13, 0x21, PT ;  /* 0x000000210d00780c */ /* 0x000fc60003f06070 */
[----:B------:R-:W-:Y:S02]  /*1e70*/  @UP0 UMOV UR4, UR4 ;  /* 0x0000000400040c82 */ /* 0x000fe40008000000 */
[----:B------:R2:W-:Y:S01]  /*1e80*/  @UP1 UTCBAR [UR4], URZ ;  /* 0x000000ff040013e9 */ /* 0x0005e200080000ff */
[----:B------:R-:W-:Y:S06]  /*1e90*/  BAR.SYNC.DEFER_BLOCKING 0x0 ;  /* 0x0000000000007b1d */ /* 0x000fec0000010000 */
[----:B------:R-:W3:Y:S02]  /*1ea0*/  SYNCS.PHASECHK.TRANS64.TRYWAIT P3, [UR12+0x18020], RZ ;  /* 0x018020ffff0075a7 */ /* 0x000ee4000806110c */
[----:B--23--:R-:W-:Y:S05]  /*1eb0*/  @!P3 BRA `(.L_x_62) ;  /* 0x000000140030b947 */ /* 0x00cfea0003800000 */
.L_x_79:
[----:B------:R-:W-:Y:S01]  /*1ec0*/  IMAD.MOV.U32 R2, RZ, RZ, RZ ;  /* 0x000000ffff027224 */ /* 0x000fe200078e00ff */
[----:B------:R-:W-:Y:S06]  /*1ed0*/  @!P0 BRA `(.L_x_59) ;  /* 0x0000000400188947 */ /* 0x000fec0003800000 */
[----:B------:R-:W2:Y:S01]  /*1ee0*/  LDCU UR19, c[0x0][0x3a0] ;  /* 0x00007400ff1377ac */ /* 0x000ea20008000800 */
[----:B------:R-:W-:Y:S01]  /*1ef0*/  UMOV UR17, 0x1 ;  /* 0x0000000100117882 */ /* 0x000fe20000000000 */
[----:B------:R-:W-:-:S05]  /*1f00*/  UMOV UR10, 0x20 ;  /* 0x00000020000a7882 */ /* 0x000fca0000000000 */
.L_x_66:
[----:B------:R-:W-:Y:S01]  /*1f10*/  BAR.SYNC.DEFER_BLOCKING 0x0 ;  /* 0x0000000000007b1d */ /* 0x000fe20000010000 */
[----:B------:R-:W-:Y:S01]  /*1f20*/  ULEA UR18, UR17, UR12, 0x3 ;  /* 0x0000000c11127291 */ /* 0x000fe2000f8e18ff */
[----:B------:R-:W-:Y:S01]  /*1f30*/  @!P2 IMAD.MOV.U32 R3, RZ, RZ, 0x6000 ;  /* 0x00006000ff03a424 */ /* 0x000fe200078e00ff */
[----:B------:R-:W-:Y:S01]  /*1f40*/  ELECT P0, URZ, PT ;  /* 0x0000000000ff782f */ /* 0x000fe20003800000 */
[----:B------:R-:W-:-:S03]  /*1f50*/  ULEA UR8, UR17, UR12, 0xd ;  /* 0x0000000c11087291 */ /* 0x000fc6000f8e68ff */
[----:B------:R-:W-:Y:S01]  /*1f60*/  ISETP.LT.U32.AND P0, PT, R10, 0x20, P0 ;  /* 0x000000200a00780c */ /* 0x000fe20000701070 */
[----:B------:R-:W-:Y:S02]  /*1f70*/  UIADD3 UR9, UPT, UPT, UR18, 0x18000, URZ ;  /* 0x0001800012097890 */ /* 0x000fe4000fffe0ff */
[----:B------:R-:W-:Y:S02]  /*1f80*/  UIADD3 UR8, UPT, UPT, UR8, 0x10000, URZ ;  /* 0x0001000008087890 */ /* 0x000fe4000fffe0ff */
[----:B------:R-:W-:Y:S02]  /*1f90*/  ULEA UR4, UR17, UR12, 0xe ;  /* 0x0000000c11047291 */ /* 0x000fe4000f8e70ff */
[----:B------:R-:W-:Y:S01]  /*1fa0*/  ULOP3.LUT UR5, UR13, 0x3, URZ, 0xc0, !UPT ;  /* 0x000000030d057892 */ /* 0x000fe2000f8ec0ff */
[----:B------:R-:W-:Y:S01]  /*1fb0*/  UMOV UR31, UR10 ;  /* 0x0000000a001f7c82 */ /* 0x000fe20008000000 */
[----:B------:R-:W-:Y:S02]  /*1fc0*/  UMOV UR29, UR9 ;  /* 0x00000009001d7c82 */ /* 0x000fe40008000000 */
[----:B------:R-:W-:-:S02]  /*1fd0*/  ULEA UR28, UR5, UR4, 0xc ;  /* 0x00000004051c7291 */ /* 0x000fc4000f8e60ff */
[----:B------:R-:W-:Y:S01]  /*1fe0*/  VOTEU.ANY UP0, P0 ;  /* 0x0000000000ff7886 */ /* 0x000fe20000000100 */
[----:B------:R-:W-:Y:S01]  /*1ff0*/  ULEA UR30, UR5, UR16, 0x6 ;  /* 0x00000010051e7291 */ /* 0x000fe2000f8e30ff */
[----:B------:R3:W-:Y:S01]  /*2000*/  @!P2 SYNCS.ARRIVE.TRANS64 RZ, [UR18+0x18000], R3 ;  /* 0x01800003ffffa9a7 */ /* 0x0007e20008000012 */
[----:B------:R-:W-:Y:S01]  /*2010*/  BAR.SYNC.DEFER_BLOCKING 0x0 ;  /* 0x0000000000007b1d */ /* 0x000fe20000010000 */
[----:B---3--:R-:W-:-:S05]  /*2020*/  IMAD.U32 R3, R2, -0x80000000, RZ ;  /* 0x8000000002037824 */ /* 0x008fca00078e00ff */
[----:B------:R3:W-:Y:S01]  /*2030*/  @UP0 UTMALDG.2D [UR8], [UR20] ;  /* 0x00000008140005b4 */ /* 0x0007e20008008000 */
[----:B------:R-:W-:Y:S01]  /*2040*/  UISETP.NE.U32.AND UP0, UPT, UR13, URZ, UPT ;  /* 0x000000ff0d00728c */ /* 0x000fe2000bf05070 */
[----:B------:R5:W-:Y:S06]  /*2050*/  MEMBAR.ALL.CTA ;  /* 0x0000000000007992 */ /* 0x000bec0000008000 */
[----:B-----5:R-:W5:Y:S02]  /*2060*/  FENCE.VIEW.ASYNC.S ;  /* 0x00000000000073c6 */ /* 0x020f640000000000 */
[----:B-----5:R-:W-:Y:S06]  /*2070*/  BAR.SYNC.DEFER_BLOCKING 0x0 ;  /* 0x0000000000007b1d */ /* 0x020fec0000010000 */
[----:B------:R3:W-:Y:S02]  /*2080*/  UTMALDG.2D [UR28], [UR22] ;  /* 0x0000001c160075b4 */ /* 0x0007e40008008000 */
[----:B------:R-:W-:Y:S06]  /*2090*/  BAR.SYNC.DEFER_BLOCKING 0x0 ;  /* 0x0000000000007b1d */ /* 0x000fec0000010000 */
[----:B------:R-:W5:Y:S02]  /*20a0*/  SYNCS.PHASECHK.TRANS64.TRYWAIT P0, [UR18+0x18000], R3 ;  /* 0x01800003ff0075a7 */ /* 0x000f640008001112 */
[----:B---3-5:R-:W-:Y:S05]  /*20b0*/  @!P0 BRA `(.L_x_63) ;  /* 0x0000001000bc8947 */ /* 0x028fea0003800000 */
.L_x_80:
[----:B------:R-:W-:Y:S05]  /*20c0*/  BRA.U UP0, `(.L_x_64) ;  /* 0x0000000100507547 */ /* 0x000fea000b800000 */
[----:B------:R-:W-:Y:S02]  /*20d0*/  USHF.R.U32.HI UR6, URZ, 0x4, UR8 ;  /* 0x00000004ff067899 */ /* 0x000fe40008011608 */
[----:B------:R-:W-:Y:S02]  /*20e0*/  USHF.R.U32.HI UR8, URZ, 0x4, UR4 ;  /* 0x00000004ff087899 */ /* 0x000fe40008011604 */
[----:B------:R-:W-:Y:S02]  /*20f0*/  USGXT.U32 UR6, UR6, 0xe ;  /* 0x0000000e0606789a */ /* 0x000fe40008000000 */
[----:B------:R-:W-:Y:S02]  /*2100*/  USGXT.U32 UR8, UR8, 0xe ;  /* 0x0000000e0808789a */ /* 0x000fe40008000000 */
[----:B------:R-:W-:Y:S02]  /*2110*/  UIADD3 UR26, UP0, UPT, UR6, 0x2, URZ ;  /* 0x00000002061a7890 */ /* 0x000fe4000ff1e0ff */
[----:B------:R-:W-:Y:S01]  /*2120*/  UIADD3 UR28, UP1, UPT, UR8, 0x1000080, URZ ;  /* 0x01000080081c7890 */ /* 0x000fe2000ff3e0ff */
[----:B------:R-:W-:Y:S01]  /*2130*/  UMOV UR4, URZ ;  /* 0x000000ff00047c82 */ /* 0x000fe20008000000 */
[----:B------:R-:W-:Y:S01]  /*2140*/  UMOV UR5, URZ ;  /* 0x000000ff00057c82 */ /* 0x000fe20008000000 */
[----:B------:R-:W-:-:S02]  /*2150*/  ULOP3.LUT UR8, UR8, 0x1000000, URZ, 0xfc, !UPT ;  /* 0x0100000008087892 */ /* 0x000fc4000f8efcff */
[----:B------:R-:W-:Y:S02]  /*2160*/  UIADD3.X UR27, UPT, UPT, UR4, -0x7fffbfe0, URZ, UP0, !UPT ;  /* 0x80004020041b7890 */ /* 0x000fe400087fe4ff */
[----:B------:R-:W-:Y:S01]  /*2170*/  UIADD3.X UR29, UPT, UPT, UR5, 0x40004040, URZ, UP1, !UPT ;  /* 0x40004040051d7890 */ /* 0x000fe20008ffe4ff */
[----:B------:R-:W-:Y:S01]  /*2180*/  UMOV UR30, 0x0 ;  /* 0x00000000001e7882 */ /* 0x000fe20000000000 */
[----:B------:R-:W-:Y:S01]  /*2190*/  UMOV UR31, 0x8410490 ;  /* 0x08410490001f7882 */ /* 0x000fe20000000000 */
[----:B------:R-:W-:Y:S01]  /*21a0*/  UMOV UR7, 0x80004020 ;  /* 0x8000402000077882 */ /* 0x000fe20000000000 */
[----:B------:R-:W-:Y:S01]  /*21b0*/  UMOV UR9, 0x40004040 ;  /* 0x4000404000097882 */ /* 0x000fe20000000000 */
[----:B------:R-:W-:Y:S01]  /*21c0*/  UMOV UR4, 0x0 ;  /* 0x0000000000047882 */ /* 0x000fe20000000000 */
[----:B------:R-:W-:Y:S01]  /*21d0*/  UMOV UR5, 0x8410490 ;  /* 0x0841049000057882 */ /* 0x000fe20000000000 */
[----:B------:R3:W-:Y:S02]  /*21e0*/  UTCHMMA gdesc[UR6], gdesc[UR8], tmem[UR24], tmem[UR30], idesc[UR31], UPT ;  /* 0x00ff1e08060075ea */ /* 0x0007e4000b800018 */
[----:B------:R3:W-:Y:S01]  /*21f0*/  UTCHMMA gdesc[UR26], gdesc[UR28], tmem[UR24], tmem[UR4], idesc[UR5], UPT ;  /* 0x00ff041c1a0075ea */ /* 0x0007e2000b800018 */
[----:B------:R-:W-:-:S02]  /*2200*/  NOP ;  /* 0x0000000000007918 */ /* 0x000fc40000000000 */
.L_x_64:
[----:B------:R-:W-:Y:S01]  /*2210*/  ELECT P0, URZ, PT ;  /* 0x0000000000ff782f */ /* 0x000fe20003800000 */
[----:B---3--:R-:W-:-:S03]  /*2220*/  UIADD3 UR4, UPT, UPT, UR18, 0x18020, URZ ;  /* 0x0001802012047890 */ /* 0x008fc6000fffe0ff */
[----:B------:R-:W-:Y:S01]  /*2230*/  ISETP.LT.U32.AND P0, PT, R10, 0x20, P0 ;  /* 0x000000200a00780c */ /* 0x000fe20000701070 */
[----:B------:R-:W-:-:S12]  /*2240*/  UMOV UR5, URZ ;  /* 0x000000ff00057c82 */ /* 0x000fd80008000000 */
[----:B------:R-:W-:Y:S01]  /*2250*/  VOTEU.ANY UP0, P0 ;  /* 0x0000000000ff7886 */ /* 0x000fe20000000100 */
[----:B------:R-:W-:-:S04]  /*2260*/  VOTEU.ANY UP1, P0 ;  /* 0x0000000000ff7886 */ /* 0x000fc80000020100 */
[----:B------:R-:W-:Y:S02]  /*2270*/  @UP0 UMOV UR4, UR4 ;  /* 0x0000000400040c82 */ /* 0x000fe40008000000 */
[----:B------:R3:W-:Y:S01]  /*2280*/  @UP1 UTCBAR [UR4], URZ ;  /* 0x000000ff040013e9 */ /* 0x0007e200080000ff */
[----:B------:R-:W-:Y:S06]  /*2290*/  BAR.SYNC.DEFER_BLOCKING 0x0 ;  /* 0x0000000000007b1d */ /* 0x000fec0000010000 */
[----:B------:R-:W5:Y:S02]  /*22a0*/  SYNCS.PHASECHK.TRANS64.TRYWAIT P0, [UR18+0x18020], R3 ;  /* 0x01802003ff0075a7 */ /* 0x000f640008001112 */
[----:B---3-5:R-:W-:Y:S05]  /*22b0*/  @!P0 BRA `(.L_x_65) ;  /* 0x0000001000488947 */ /* 0x028fea0003800000 */
.L_x_81:
[----:B------:R-:W-:Y:S02]  /*22c0*/  UIADD3 UR17, UPT, UPT, UR17, 0x1, URZ ;  /* 0x0000000111117890 */ /* 0x000fe4000fffe0ff */
[----:B------:R-:W-:Y:S02]  /*22d0*/  UIADD3 UR10, UPT, UPT, UR10, 0x20, URZ ;  /* 0x000000200a0a7890 */ /* 0x000fe4000fffe0ff */
[----:B------:R-:W-:-:S04]  /*22e0*/  UISETP.NE.U32.AND UP0, UPT, UR17, 0x4, UPT ;  /* 0x000000041100788c */ /* 0x000fc8000bf05070 */
[----:B------:R-:W-:Y:S02]  /*22f0*/  USEL UR17, UR17, URZ, UP0 ;  /* 0x000000ff11117287 */ /* 0x000fe40008000000 */
[----:B------:R-:W-:Y:S02]  /*2300*/  USEL UR4, URZ, 0x1, UP0 ;  /* 0x00000001ff047887 */ /* 0x000fe40008000000 */
[----:B--2---:R-:W-:-:S04]  /*2310*/  UISETP.GE.AND UP0, UPT, UR10, UR19, UPT ;  /* 0x000000130a00728c */ /* 0x004fc8000bf06270 */
[----:B------:R-:W-:-:S05]  /*2320*/  LOP3.LUT R2, R2, UR4, RZ, 0x3c, !PT ;  /* 0x0000000402027c12 */ /* 0x000fca000f8e3cff */
[----:B------:R-:W-:Y:S05]  /*2330*/  BRA.U !UP0, `(.L_x_66) ;  /* 0xfffffff908f47547 */ /* 0x000fea000b83ffff */
.L_x_59:
[----:B---3-5:R-:W-:Y:S06]  /*2340*/  BAR.SYNC.DEFER_BLOCKING 0x0 ;  /* 0x0000000000007b1d */ /* 0x028fec0000010000 */
[----:B------:R-:W-:Y:S04]  /*2350*/  BSSY.RECONVERGENT B4, `(.L_x_67) ;  /* 0x0000004000047945 */ /* 0x000fe80003800200 */
[----:B------:R-:W-:Y:S05]  /*2360*/  @P2 BRA `(.L_x_68) ;  /* 0x0000000000082947 */ /* 0x000fea0003800000 */
[----:B------:R-:W2:Y:S02]  /*2370*/  SYNCS.CCTL.IV [UR12+0x18000] ;  /* 0x01800000ff0079b1 */ /* 0x000ea4000800000c */
[----:B--2---:R-:W2:Y:S02]  /*2380*/  SYNCS.CCTL.IV [UR12+0x18020] ;  /* 0x01802000ff0079b1 */ /* 0x004ea4000800000c */
.L_x_68:
[----:B------:R-:W-:Y:S05]  /*2390*/  BSYNC.RECONVERGENT B4 ;  /* 0x0000000000047941 */ /* 0x000fea0003800200 */
.L_x_67:
[----:B--2---:R-:W-:Y:S06]  /*23a0*/  BAR.SYNC.DEFER_BLOCKING 0x0 ;  /* 0x0000000000007b1d */ /* 0x004fec0000010000 */
[----:B------:R-:W-:Y:S04]  /*23b0*/  BSSY.RECONVERGENT B4, `(.L_x_69) ;  /* 0x0000004000047945 */ /* 0x000fe80003800200 */
[----:B------:R-:W-:Y:S05]  /*23c0*/  @P2 BRA `(.L_x_70) ;  /* 0x0000000000082947 */ /* 0x000fea0003800000 */
[----:B------:R-:W2:Y:S02]  /*23d0*/  SYNCS.CCTL.IV [UR12+0x18008] ;  /* 0x01800800ff0079b1 */ /* 0x000ea4000800000c */
[----:B--2---:R-:W2:Y:S02]  /*23e0*/  SYNCS.CCTL.IV [UR12+0x18028] ;  /* 0x01802800ff0079b1 */ /* 0x004ea4000800000c */
.L_x_70:
[----:B------:R-:W-:Y:S05]  /*23f0*/  BSYNC.RECONVERGENT B4 ;  /* 0x0000000000047941 */ /* 0x000fea0003800200 */
.L_x_69:
[----:B--2---:R-:W-:Y:S06]  /*2400*/  BAR.SYNC.DEFER_BLOCKING 0x0 ;  /* 0x0000000000007b1d */ /* 0x004fec0000010000 */
[----:B------:R-:W-:Y:S04]  /*2410*/  BSSY.RECONVERGENT B4, `(.L_x_71) ;  /* 0x0000004000047945 */ /* 0x000fe80003800200 */
[----:B------:R-:W-:Y:S05]  /*2420*/  @P2 BRA `(.L_x_72) ;  /* 0x0000000000082947 */ /* 0x000fea0003800000 */
[----:B------:R-:W2:Y:S02]  /*2430*/  SYNCS.CCTL.IV [UR12+0x18010] ;  /* 0x01801000ff0079b1 */ /* 0x000ea4000800000c */
[----:B--2---:R-:W2:Y:S02]  /*2440*/  SYNCS.CCTL.IV [UR12+0x18030] ;  /* 0x01803000ff0079b1 */ /* 0x004ea4000800000c */
.L_x_72:
[----:B------:R-:W-:Y:S05]  /*2450*/  BSYNC.RECONVERGENT B4 ;  /* 0x0000000000047941 */ /* 0x000fea0003800200 */
.L_x_71:
[----:B--2---:R-:W-:Y:S06]  /*2460*/  BAR.SYNC.DEFER_BLOCKING 0x0 ;  /* 0x0000000000007b1d */ /* 0x004fec0000010000 */
[----:B------:R-:W-:Y:S04]  /*2470*/  BSSY.RECONVERGENT B4, `(.L_x_73) ;  /* 0x0000004000047945 */ /* 0x000fe80003800200 */
[----:B------:R-:W-:Y:S05]  /*2480*/  @P2 BRA `(.L_x_74) ;  /* 0x0000000000082947 */ /* 0x000fea0003800000 */
[----:B------:R-:W2:Y:S02]  /*2490*/  SYNCS.CCTL.IV [UR12+0x18018] ;  /* 0x01801800ff0079b1 */ /* 0x000ea4000800000c */
[----:B--2---:R-:W2:Y:S02]  /*24a0*/  SYNCS.CCTL.IV [UR12+0x18038] ;  /* 0x01803800ff0079b1 */ /* 0x004ea4000800000c */
.L_x_74:
[----:B------:R-:W-:Y:S05]  /*24b0*/  BSYNC.RECONVERGENT B4 ;  /* 0x0000000000047941 */ /* 0x000fea0003800200 */
.L_x_73:
[----:B------:R-:W-:Y:S01]  /*24c0*/  ULOP3.LUT UR13, UR13, 0x3, URZ, 0xc0, !UPT ;  /* 0x000000030d0d7892 */ /* 0x000fe2000f8ec0ff */
[C---:B------:R-:W-:Y:S01]  /*24d0*/  IMAD.SHL.U32 R2, R0.reuse, 0x80, RZ ;  /* 0x0000008000027824 */ /* 0x040fe200078e00ff */
[----:B------:R-:W-:Y:S01]  /*24e0*/  UMOV UR6, UR11 ;  /* 0x0000000b00067c82 */ /* 0x000fe20008000000 */
[----:B------:R-:W-:Y:S01]  /*24f0*/  IMAD.SHL.U32 R3, R0, 0x10, RZ ;  /* 0x0000001000037824 */ /* 0x000fe200078e00ff */
[----:B------:R-:W-:Y:S02]  /*2500*/  ULEA UR4, UR13, UR24, 0x15 ;  /* 0x000000180d047291 */ /* 0x000fe4000f8ea8ff */
[----:B------:R-:W-:Y:S01]  /*2510*/  LOP3.LUT R0, R2, 0x3f80, RZ, 0xc0, !PT ;  /* 0x00003f8002007812 */ /* 0x000fe200078ec0ff */
[----:B------:R-:W-:Y:S01]  /*2520*/  ULEA UR5, UR13, UR16, 0x6 ;  /* 0x000000100d057291 */ /* 0x000fe2000f8e30ff */
[----:B------:R-:W-:Y:S02]  /*2530*/  ELECT P0, URZ, PT ;  /* 0x0000000000ff782f */ /* 0x000fe40003800000 */
[----:B------:R-:W-:-:S03]  /*2540*/  LOP3.LUT R0, R0, 0x70, R3, 0xf8, !PT ;  /* 0x0000007000007812 */ /* 0x000fc600078ef803 */
[----:B------:R-:W3:Y:S01]  /*2550*/  LDTM.x64 R96, tmem[UR4] ;  /* 0x00000004006079ee */ /* 0x000ee20008340000 */
[C---:B------:R-:W-:Y:S02]  /*2560*/  LOP3.LUT R2, R0.reuse, 0x10, RZ, 0x3c, !PT ;  /* 0x0000001000027812 */ /* 0x040fe400078e3cff */
[----:B------:R-:W-:Y:S02]  /*2570*/  LOP3.LUT R3, R0, 0x20, RZ, 0x3c, !PT ;  /* 0x0000002000037812 */ /* 0x000fe400078e3cff */
[----:B---3--:R-:W-:Y:S02]  /*2580*/  F2FP.BF16.F32.PACK_AB R160, R97, R96 ;  /* 0x0000006061a0723e */ /* 0x008fe400000010ff */
[----:B------:R-:W-:Y:S02]  /*2590*/  F2FP.BF16.F32.PACK_AB R161, R99, R98 ;  /* 0x0000006263a1723e */ /* 0x000fe400000010ff */
[----:B------:R-:W-:Y:S02]  /*25a0*/  F2FP.BF16.F32.PACK_AB R162, R101, R100 ;  /* 0x0000006465a2723e */ /* 0x000fe400000010ff */
[----:B------:R-:W-:-:S02]  /*25b0*/  F2FP.BF16.F32.PACK_AB R163, R103, R102 ;  /* 0x0000006667a3723e */ /* 0x000fc400000010ff */
[----:B------:R-:W-:Y:S02]  /*25c0*/  F2FP.BF16.F32.PACK_AB R164, R105, R104 ;  /* 0x0000006869a4723e */ /* 0x000fe400000010ff */
[----:B------:R-:W-:Y:S02]  /*25d0*/  F2FP.BF16.F32.PACK_AB R165, R107, R106 ;  /* 0x0000006a6ba5723e */ /* 0x000fe400000010ff */
[----:B------:R-:W-:Y:S02]  /*25e0*/  F2FP.BF16.F32.PACK_AB R166, R109, R108 ;  /* 0x0000006c6da6723e */ /* 0x000fe400000010ff */
[----:B------:R-:W-:Y:S02]  /*25f0*/  F2FP.BF16.F32.PACK_AB R167, R111, R110 ;  /* 0x0000006e6fa7723e */ /* 0x000fe400000010ff */
[----:B------:R-:W3:Y:S01]  /*2600*/  LDTM.x64 R48, tmem[UR4+0x40] ;  /* 0x00004004003079ee */ /* 0x000ee20008340000 */
[----:B------:R-:W-:Y:S02]  /*2610*/  F2FP.BF16.F32.PACK_AB R112, R113, R112 ;  /* 0x000000707170723e */ /* 0x000fe400000010ff */
[----:B------:R-:W-:-:S02]  /*2620*/  F2FP.BF16.F32.PACK_AB R120, R121, R120 ;  /* 0x000000787978723e */ /* 0x000fc400000010ff */
[----:B------:R-:W-:Y:S02]  /*2630*/  F2FP.BF16.F32.PACK_AB R128, R129, R128 ;  /* 0x000000808180723e */ /* 0x000fe400000010ff */
[----:B------:R-:W-:Y:S02]  /*2640*/  F2FP.BF16.F32.PACK_AB R113, R115, R114 ;  /* 0x000000727371723e */ /* 0x000fe400000010ff */
[----:B------:R-:W-:Y:S02]  /*2650*/  F2FP.BF16.F32.PACK_AB R121, R123, R122 ;  /* 0x0000007a7b79723e */ /* 0x000fe400000010ff */
[----:B------:R-:W-:Y:S02]  /*2660*/  F2FP.BF16.F32.PACK_AB R129, R131, R130 ;  /* 0x000000828381723e */ /* 0x000fe400000010ff */
[----:B------:R-:W-:Y:S02]  /*2670*/  F2FP.BF16.F32.PACK_AB R114, R117, R116 ;  /* 0x000000747572723e */ /* 0x000fe400000010ff */
[----:B------:R-:W-:-:S02]  /*2680*/  F2FP.BF16.F32.PACK_AB R115, R119, R118 ;  /* 0x000000767773723e */ /* 0x000fc400000010ff */
[----:B------:R-:W-:Y:S02]  /*2690*/  F2FP.BF16.F32.PACK_AB R122, R125, R124 ;  /* 0x0000007c7d7a723e */ /* 0x000fe400000010ff */
[----:B------:R-:W-:Y:S02]  /*26a0*/  F2FP.BF16.F32.PACK_AB R123, R127, R126 ;  /* 0x0000007e7f7b723e */ /* 0x000fe400000010ff */
[----:B------:R-:W-:Y:S02]  /*26b0*/  F2FP.BF16.F32.PACK_AB R130, R133, R132 ;  /* 0x000000848582723e */ /* 0x000fe400000010ff */
[----:B------:R-:W-:Y:S02]  /*26c0*/  F2FP.BF16.F32.PACK_AB R136, R137, R136 ;  /* 0x000000888988723e */ /* 0x000fe400000010ff */
[----:B---3--:R-:W-:Y:S02]  /*26d0*/  F2FP.BF16.F32.PACK_AB R116, R49, R48 ;  /* 0x000000303174723e */ /* 0x008fe400000010ff */
        /* <DEDUP_REMOVED lines=9> */
[----:B----4-:R-:W3:Y:S01]  /*2770*/  LDTM.x64 R4, tmem[UR4+0x80] ;  /* 0x00008004000479ee */ /* 0x010ee20008340000 */
        /* <DEDUP_REMOVED lines=63> */
[----:B------:R-:W-:Y:S01]  /*2b70*/  NOP ;  /* 0x0000000000007918 */ /* 0x000fe20000000000 */
[----:B--2---:R-:W-:Y:S01]  /*2b80*/  STS.128 [R0+UR12], R160 ;  /* 0x000000a000007988 */ /* 0x004fe20008000c0c */
[----:B------:R-:W-:Y:S01]  /*2b90*/  F2FP.BF16.F32.PACK_AB R152, R153, R152 ;  /* 0x000000989998723e */ /* 0x000fe200000010ff */
[----:B------:R-:W-:Y:S01]  /*2ba0*/  ULEA UR4, UR13, UR12, 0xe ;  /* 0x0000000c0d047291 */ /* 0x000fe2000f8e70ff */
[----:B------:R-:W-:Y:S01]  /*2bb0*/  F2FP.BF16.F32.PACK_AB R153, R155, R154 ;  /* 0x0000009a9b99723e */ /* 0x000fe200000010ff */
[----:B------:R-:W-:Y:S01]  /*2bc0*/  STS.128 [R0+UR12+0x4000], R116 ;  /* 0x0040007400007988 */ /* 0x000fe20008000c0c */
[----:B------:R-:W-:-:S02]  /*2bd0*/  F2FP.BF16.F32.PACK_AB R154, R157, R156 ;  /* 0x0000009c9d9a723e */ /* 0x000fc400000010ff */
[----:B------:R-:W-:Y:S01]  /*2be0*/  F2FP.BF16.F32.PACK_AB R155, R159, R158 ;  /* 0x0000009e9f9b723e */ /* 0x000fe200000010ff */
[----:B------:R-:W-:Y:S01]  /*2bf0*/  STS.128 [R0+UR12+0x8000], R68 ;  /* 0x0080004400007988 */ /* 0x000fe20008000c0c */
[----:B---3--:R-:W-:Y:S02]  /*2c00*/  F2FP.BF16.F32.PACK_AB R4, R5, R4 ;  /* 0x000000040504723e */ /* 0x008fe400000010ff */
[----:B------:R-:W-:Y:S02]  /*2c10*/  F2FP.BF16.F32.PACK_AB R5, R7, R6 ;  /* 0x000000060705723e */ /* 0x000fe400000010ff */
[----:B------:R-:W-:Y:S02]  /*2c20*/  F2FP.BF16.F32.PACK_AB R12, R13, R12 ;  /* 0x0000000c0d0c723e */ /* 0x000fe400000010ff */
[----:B------:R-:W-:Y:S02]  /*2c30*/  F2FP.BF16.F32.PACK_AB R6, R9, R8 ;  /* 0x000000080906723e */ /* 0x000fe400000010ff */
[----:B------:R-:W-:-:S02]  /*2c40*/  F2FP.BF16.F32.PACK_AB R7, R11, R10 ;  /* 0x0000000a0b07723e */ /* 0x000fc400000010ff */
[----:B------:R-:W-:Y:S02]  /*2c50*/  F2FP.BF16.F32.PACK_AB R13, R15, R14 ;  /* 0x0000000e0f0d723e */ /* 0x000fe400000010ff */
[----:B------:R-:W-:Y:S01]  /*2c60*/  F2FP.BF16.F32.PACK_AB R20, R21, R20 ;  /* 0x000000141514723e */ /* 0x000fe200000010ff */
[----:B------:R2:W-:Y:S01]  /*2c70*/  STS.128 [R0+UR12+0xc000], R4 ;  /* 0x00c0000400007988 */ /* 0x0005e20008000c0c */
[----:B------:R-:W-:Y:S02]  /*2c80*/  F2FP.BF16.F32.PACK_AB R14, R17, R16 ;  /* 0x00000010110e723e */ /* 0x000fe400000010ff */
[----:B------:R-:W-:Y:S01]  /*2c90*/  F2FP.BF16.F32.PACK_AB R15, R19, R18 ;  /* 0x00000012130f723e */ /* 0x000fe200000010ff */
[----:B------:R-:W-:Y:S01]  /*2ca0*/  STS.128 [R2+UR12], R164 ;  /* 0x000000a402007988 */ /* 0x000fe20008000c0c */
[----:B------:R-:W-:Y:S02]  /*2cb0*/  F2FP.BF16.F32.PACK_AB R21, R23, R22 ;  /* 0x000000161715723e */ /* 0x000fe400000010ff */
[----:B------:R-:W-:Y:S01]  /*2cc0*/  F2FP.BF16.F32.PACK_AB R22, R25, R24 ;  /* 0x000000181916723e */ /* 0x000fe200000010ff */
[----:B------:R-:W-:Y:S01]  /*2cd0*/  STS.128 [R2+UR12+0x4000], R124 ;  /* 0x0040007c02007988 */ /* 0x000fe20008000c0c */
[----:B------:R-:W-:-:S02]  /*2ce0*/  F2FP.BF16.F32.PACK_AB R23, R27, R26 ;  /* 0x0000001a1b17723e */ /* 0x000fc400000010ff */
[----:B------:R-:W-:Y:S01]  /*2cf0*/  F2FP.BF16.F32.PACK_AB R28, R29, R28 ;  /* 0x0000001c1d1c723e */ /* 0x000fe200000010ff */
[----:B------:R-:W-:Y:S01]  /*2d00*/  STS.128 [R2+UR12+0x8000], R76 ;  /* 0x0080004c02007988 */ /* 0x000fe20008000c0c */
[----:B------:R-:W-:Y:S02]  /*2d10*/  F2FP.BF16.F32.PACK_AB R29, R31, R30 ;  /* 0x0000001e1f1d723e */ /* 0x000fe400000010ff */
[----:B------:R-:W-:Y:S01]  /*2d20*/  F2FP.BF16.F32.PACK_AB R36, R37, R36 ;  /* 0x000000242524723e */ /* 0x000fe200000010ff */
[----:B------:R3:W-:Y:S01]  /*2d30*/  STS.128 [R2+UR12+0xc000], R12 ;  /* 0x00c0000c02007988 */ /* 0x0007e20008000c0c */
[----:B------:R-:W-:Y:S02]  /*2d40*/  F2FP.BF16.F32.PACK_AB R30, R33, R32 ;  /* 0x00000020211e723e */ /* 0x000fe400000010ff */
[----:B------:R-:W-:Y:S01]  /*2d50*/  F2FP.BF16.F32.PACK_AB R31, R35, R34 ;  /* 0x00000022231f723e */ /* 0x000fe200000010ff */
[----:B------:R-:W-:Y:S01]  /*2d60*/  STS.128 [R3+UR12], R112 ;  /* 0x0000007003007988 */ /* 0x000fe20008000c0c */
[----:B------:R-:W-:-:S02]  /*2d70*/  F2FP.BF16.F32.PACK_AB R37, R39, R38 ;  /* 0x000000262725723e */ /* 0x000fc400000010ff */
[----:B------:R-:W-:Y:S01]  /*2d80*/  F2FP.BF16.F32.PACK_AB R44, R45, R44 ;  /* 0x0000002c2d2c723e */ /* 0x000fe200000010ff */
[----:B------:R-:W-:Y:S01]  /*2d90*/  STS.128 [R3+UR12+0x4000], R132 ;  /* 0x0040008403007988 */ /* 0x000fe20008000c0c */
[----:B------:R-:W-:Y:S02]  /*2da0*/  LOP3.LUT R8, R0, 0x30, RZ, 0x3c, !PT ;  /* 0x0000003000087812 */ /* 0x000fe400078e3cff */
[----:B------:R-:W-:Y:S01]  /*2db0*/  F2FP.BF16.F32.PACK_AB R38, R41, R40 ;  /* 0x000000282926723e */ /* 0x000fe200000010ff */
[----:B------:R-:W-:Y:S01]  /*2dc0*/  STS.128 [R3+UR12+0x8000], R84 ;  /* 0x0080005403007988 */ /* 0x000fe20008000c0c */
[----:B------:R-:W-:Y:S02]  /*2dd0*/  F2FP.BF16.F32.PACK_AB R39, R43, R42 ;  /* 0x0000002a2b27723e */ /* 0x000fe400000010ff */
[----:B------:R-:W-:Y:S01]  /*2de0*/  F2FP.BF16.F32.PACK_AB R45, R47, R46 ;  /* 0x0000002e2f2d723e */ /* 0x000fe200000010ff */
[----:B------:R4:W-:Y:S01]  /*2df0*/  STS.128 [R3+UR12+0xc000], R20 ;  /* 0x00c0001403007988 */ /* 0x0009e20008000c0c */
[----:B------:R-:W-:-:S02]  /*2e00*/  F2FP.BF16.F32.PACK_AB R52, R53, R52 ;  /* 0x000000343534723e */ /* 0x000fc400000010ff */
[C---:B--2---:R-:W-:Y:S01]  /*2e10*/  LOP3.LUT R4, R0.reuse, 0x40, RZ, 0x3c, !PT ;  /* 0x0000004000047812 */ /* 0x044fe200078e3cff */
[----:B------:R2:W-:Y:S01]  /*2e20*/  STS.128 [R8+UR12], R120 ;  /* 0x0000007808007988 */ /* 0x0005e20008000c0c */
[----:B------:R-:W-:Y:S02]  /*2e30*/  F2FP.BF16.F32.PACK_AB R46, R49, R48 ;  /* 0x00000030312e723e */ /* 0x000fe400000010ff */
[----:B------:R-:W-:Y:S01]  /*2e40*/  F2FP.BF16.F32.PACK_AB R47, R51, R50 ;  /* 0x00000032332f723e */ /* 0x000fe200000010ff */
[----:B------:R2:W-:Y:S01]  /*2e50*/  STS.128 [R8+UR12+0x4000], R72 ;  /* 0x0040004808007988 */ /* 0x0005e20008000c0c */
[----:B------:R-:W-:Y:S02]  /*2e60*/  F2FP.BF16.F32.PACK_AB R53, R55, R54 ;  /* 0x000000363735723e */ /* 0x000fe400000010ff */
[----:B------:R-:W-:Y:S01]  /*2e70*/  F2FP.BF16.F32.PACK_AB R60, R61, R60 ;  /* 0x0000003c3d3c723e */ /* 0x000fe200000010ff */
[----:B------:R2:W-:Y:S01]  /*2e80*/  STS.128 [R8+UR12+0x8000], R92 ;  /* 0x0080005c08007988 */ /* 0x0005e20008000c0c */
[----:B---3--:R-:W-:-:S02]  /*2e90*/  LOP3.LUT R2, R0, 0x50, RZ, 0x3c, !PT ;  /* 0x0000005000027812 */ /* 0x008fc400078e3cff */
[----:B------:R-:W-:Y:S01]  /*2ea0*/  F2FP.BF16.F32.PACK_AB R54, R57, R56 ;  /* 0x000000383936723e */ /* 0x000fe200000010ff */
[----:B------:R2:W-:Y:S01]  /*2eb0*/  STS.128 [R8+UR12+0xc000], R28 ;  /* 0x00c0001c08007988 */ /* 0x0005e20008000c0c */
[----:B------:R-:W-:Y:S02]  /*2ec0*/  F2FP.BF16.F32.PACK_AB R55, R59, R58 ;  /* 0x0000003a3b37723e */ /* 0x000fe400000010ff */
[----:B------:R-:W-:Y:S01]  /*2ed0*/  F2FP.BF16.F32.PACK_AB R61, R63, R62 ;  /* 0x0000003e3f3d723e */ /* 0x000fe200000010ff */
[----:B------:R2:W-:Y:S01]  /*2ee0*/  STS.128 [R4+UR12], R128 ;  /* 0x0000008004007988 */ /* 0x0005e20008000c0c */
[----:B----4-:R-:W-:Y:S02]  /*2ef0*/  LOP3.LUT R3, R0, 0x60, RZ, 0x3c, !PT ;  /* 0x0000006000037812 */ /* 0x010fe400078e3cff */
[----:B------:R-:W-:Y:S01]  /*2f00*/  F2FP.BF16.F32.PACK_AB R62, R65, R64 ;  /* 0x00000040413e723e */ /* 0x000fe200000010ff */
[----:B------:R2:W-:Y:S01]  /*2f10*/  STS.128 [R4+UR12+0x4000], R80 ;  /* 0x0040005004007988 */ /* 0x0005e20008000c0c */
[----:B------:R-:W-:-:S02]  /*2f20*/  F2FP.BF16.F32.PACK_AB R63, R67, R66 ;  /* 0x00000042433f723e */ /* 0x000fc400000010ff */
[----:B------:R-:W-:Y:S01]  /*2f30*/  LOP3.LUT R0, R0, 0x70, RZ, 0x3c, !PT ;  /* 0x0000007000007812 */ /* 0x000fe200078e3cff */
[----:B------:R2:W-:Y:S04]  /*2f40*/  STS.128 [R4+UR12+0x8000], R100 ;  /* 0x0080006404007988 */ /* 0x0005e80008000c0c */
[----:B------:R2:W-:Y:S04]  /*2f50*/  STS.128 [R4+UR12+0xc000], R36 ;  /* 0x00c0002404007988 */ /* 0x0005e80008000c0c */
[----:B------:R2:W-:Y:S04]  /*2f60*/  STS.128 [R2+UR12], R136 ;  /* 0x0000008802007988 */ /* 0x0005e80008000c0c */
[----:B------:R2:W-:Y:S04]  /*2f70*/  STS.128 [R2+UR12+0x4000], R88 ;  /* 0x0040005802007988 */ /* 0x0005e80008000c0c */
        /* <DEDUP_REMOVED lines=9> */
[----:B------:R2:W-:Y:S01]  /*3010*/  STS.128 [R0+UR12+0xc000], R60 ;  /* 0x00c0003c00007988 */ /* 0x0005e20008000c0c */
[----:B------:R3:W-:Y:S06]  /*3020*/  MEMBAR.ALL.CTA ;  /* 0x0000000000007992 */ /* 0x0007ec0000008000 */
[----:B---3--:R-:W3:Y:S02]  /*3030*/  FENCE.VIEW.ASYNC.S ;  /* 0x00000000000073c6 */ /* 0x008ee40000000000 */
[----:B---3--:R-:W-:Y:S06]  /*3040*/  BAR.SYNC.DEFER_BLOCKING 0x0 ;  /* 0x0000000000007b1d */ /* 0x008fec0000010000 */
[----:B------:R2:W-:Y:S01]  /*3050*/  UTMASTG.2D [UR4], [UR14] ;  /* 0x000000040e0073b5 */ /* 0x0005e20008008000 */
[----:B------:R0:W-:Y:S01]  /*3060*/  UTMACMDFLUSH ;  /* 0x00000000000079b7 */ /* 0x0001e20000000000 */
[----:B------:R-:W-:-:S04]  /*3070*/  DEPBAR.LE SB0, 0x0 ;  /* 0x000080000000791a */ /* 0x000fc80000000000 */
[----:B------:R-:W-:Y:S08]  /*3080*/  BAR.SYNC.DEFER_BLOCKING 0x0 ;  /* 0x0000000000007b1d */ /* 0x000ff00000010000 */
[----:B------:R-:W-:Y:S06]  /*3090*/  BAR.SYNC.DEFER_BLOCKING 0x0 ;  /* 0x0000000000007b1d */ /* 0x000fec0000010000 */
[----:B--2---:R-:W-:Y:S05]  /*30a0*/  @P1 BRA `(.L_x_75) ;  /* 0x0000000000a01947 */ /* 0x004fea0003800000 */
[----:B------:R-:W2:Y:S01]  /*30b0*/  S2UR UR5, SR_CgaCtaId ;  /* 0x00000000000579c3 */ /* 0x000ea20000008800 */
[----:B------:R-:W-:Y:S01]  /*30c0*/  NOP ;  /* 0x0000000000007918 */ /* 0x000fe20000000000 */
[----:B------:R-:W-:Y:S01]  /*30d0*/  UMOV UR4, 0x50 ;  /* 0x0000005000047882 */ /* 0x000fe20000000000 */
[----:B------:R-:W-:Y:S02]  /*30e0*/  IMAD.U32 R0, RZ, RZ, UR24 ;  /* 0x00000018ff007e24 */ /* 0x000fe4000f8e00ff */
[----:B------:R-:W-:Y:S02]  /*30f0*/  IMAD.MOV.U32 R3, RZ, RZ, 0xff ;  /* 0x000000ffff037424 */ /* 0x000fe400078e00ff */
[----:B------:R-:W-:Y:S01]  /*3100*/  IMAD.MOV.U32 R7, RZ, RZ, 0x1 ;  /* 0x00000001ff077424 */ /* 0x000fe200078e00ff */
[----:B------:R-:W-:-:S04]  /*3110*/  LOP3.LUT R0, R0, 0xffff, RZ, 0xc0, !PT ;  /* 0x0000ffff00007812 */ /* 0x000fc800078ec0ff */
[----:B------:R-:W-:-:S05]  /*3120*/  SHF.R.U32.HI R0, RZ, 0x5, R0 ;  /* 0x00000005ff007819 */ /* 0x000fca0000011600 */
[----:B------:R-:W-:Y:S01]  /*3130*/  VIADD R2, R0, 0x10 ;  /* 0x0000001000027836 */ /* 0x000fe20000000000 */
[----:B------:R-:W-:Y:S01]  /*3140*/  SHF.L.U32 R0, R3, R0, RZ ;  /* 0x0000000003007219 */ /* 0x000fe200000006ff */
[----:B--2---:R-:W-:-:S03]  /*3150*/  ULEA UR6, UR5, UR4, 0x18 ;  /* 0x0000000405067291 */ /* 0x004fc6000f8ec0ff */
[----:B------:R-:W-:-:S04]  /*3160*/  SHF.L.U32 R3, R7, R2, RZ ;  /* 0x0000000207037219 */ /* 0x000fc800000006ff */
[----:B------:R-:W-:Y:S02]  /*3170*/  LOP3.LUT R0, R3, R0, RZ, 0xfc, !PT ;  /* 0x0000000003007212 */ /* 0x000fe400078efcff */
[----:B------:R-:W2:Y:S02]  /*3180*/  LDS R5, [UR6] ;  /* 0x00000006ff057984 */ /* 0x000ea40008000800 */
[C---:B------:R-:W-:Y:S02]  /*3190*/  LOP3.LUT R2, R0.reuse, 0xffff, RZ, 0xc0, !PT ;  /* 0x0000ffff00027812 */ /* 0x040fe400078ec0ff */
[----:B--2---:R-:W-:-:S04]  /*31a0*/  LOP3.LUT R3, R0, 0xffff, R5, 0x80, !PT ;  /* 0x0000ffff00037812 */ /* 0x004fc800078e8005 */
[----:B------:R-:W-:-:S13]  /*31b0*/  ISETP.NE.AND P0, PT, R3, R2, PT ;  /* 0x000000020300720c */ /* 0x000fda0003f05270 */
[----:B------:R-:W-:Y:S05]  /*31c0*/  @P0 BRA `(.L_x_76) ;  /* 0x0000000000500947 */ /* 0x000fea0003800000 */
[----:B------:R-:W-:Y:S02]  /*31d0*/  SHF.R.U32.HI R5, RZ, 0x10, R5 ;  /* 0x00000010ff057819 */ /* 0x000fe40000011605 */
[----:B------:R-:W-:-:S04]  /*31e0*/  SHF.R.U32.HI R2, RZ, 0x10, R0 ;  /* 0x00000010ff027819 */ /* 0x000fc80000011600 */
[----:B------:R-:W-:-:S04]  /*31f0*/  LOP3.LUT R5, R5, R2, RZ, 0xc0, !PT ;  /* 0x0000000205057212 */ /* 0x000fc800078ec0ff */
[----:B------:R-:W-:-:S13]  /*3200*/  ISETP.NE.AND P0, PT, R5, R2, PT ;  /* 0x000000020500720c */ /* 0x000fda0003f05270 */
[----:B------:R-:W-:Y:S05]  /*3210*/  @P0 BRA `(.L_x_77) ;  /* 0x0000000000300947 */ /* 0x000fea0003800000 */
[----:B------:R-:W-:Y:S01]  /*3220*/  R2UR UR4, R0 ;  /* 0x00000000000472ca */ /* 0x000fe200000e0000 */
[----:B------:R-:W-:Y:S01]  /*3230*/  VOTEU.ANY UR5, UPT, PT ;  /* 0x0000000000057886 */ /* 0x000fe200038e0100 */
[----:B------:R-:W2:Y:S01]  /*3240*/  S2R R0, SR_LANEID ;  /* 0x0000000000007919 */ /* 0x000ea20000000000 */
[----:B------:R-:W-:-:S10]  /*3250*/  UFLO.U32 UR5, UR5 ;  /* 0x00000005000572bd */ /* 0x000fd400080e0000 */
[----:B------:R-:W-:-:S06]  /*3260*/  ULOP3.LUT UR4, URZ, UR4, URZ, 0x33, !UPT ;  /* 0x00000004ff047292 */ /* 0x000fcc000f8e33ff */
[----:B------:R-:W-:-:S04]  /*3270*/  IMAD.U32 R2, RZ, RZ, UR4 ;  /* 0x00000004ff027e24 */ /* 0x000fc8000f8e00ff */
[----:B------:R-:W3:Y:S02]  /*3280*/  REDUX UR7, R2 ;  /* 0x00000000020773c4 */ /* 0x000ee40000000000 */
[----:B------:R4:W-:Y:S01]  /*3290*/  UTCATOMSWS.AND URZ, UR4 ;  /* 0x0000000400ff79e3 */ /* 0x0009e20008000000 */
[----:B--2---:R-:W-:Y:S01]  /*32a0*/  ISETP.EQ.U32.AND P0, PT, R0, UR5, PT ;  /* 0x0000000500007c0c */ /* 0x004fe2000bf02070 */
[----:B---3--:R-:W-:-:S12]  /*32b0*/  IMAD.U32 R0, RZ, RZ, UR7 ;  /* 0x00000007ff007e24 */ /* 0x008fd8000f8e00ff */
[----:B------:R4:W-:Y:S01]  /*32c0*/  @P0 ATOMS.AND RZ, [UR6], R0 ;  /* 0x00000000ffff098c */ /* 0x0009e2000a800006 */
[----:B------:R-:W-:Y:S05]  /*32d0*/  BRA `(.L_x_75) ;  /* 0x0000000000147947 */ /* 0x000fea0003800000 */
.L_x_77:
[----:B------:R-:W-:-:S07]  /*32e0*/  MOV R2, 0x3300 ;  /* 0x0000330000027802 */ /* 0x000fce0000000f00 */
[----:B-1----:R-:W-:Y:S05]  /*32f0*/  CALL.REL.NOINC `($__internal_0_$__cuda_sm10x_tcgen05_guardrail_trap_col_being_dealloced_not_returned_by_alloc) ;  /* 0x0000000000447944 */ /* 0x002fea0003c00000 */
[----:B------:R-:W-:Y:S05]  /*3300*/  BRA `(.L_x_75) ;  /* 0x0000000000087947 */ /* 0x000fea0003800000 */
.L_x_76:
[----:B------:R-:W-:-:S07]  /*3310*/  MOV R2, 0x3330 ;  /* 0x0000333000027802 */ /* 0x000fce0000000f00 */
[----:B-1----:R-:W-:Y:S05]  /*3320*/  CALL.REL.NOINC `($__internal_2_$__cuda_sm10x_tcgen05_guardrail_trap_unallocated_columns_being_dealloced) ;  /* 0x0000000000507944 */ /* 0x002fea0003c00000 */
.L_x_75:
[----:B------:R-:W-:Y:S01]  /*3330*/  NOP ;  /* 0x0000000000007918 */ /* 0x000fe20000000000 */
[----:B----4-:R-:W-:Y:S05]  /*3340*/  EXIT ;  /* 0x000000000000794d */ /* 0x010fea0003800000 */
.L_x_60:
[----:B------:R-:W2:Y:S02]  /*3350*/  SYNCS.PHASECHK.TRANS64.TRYWAIT P0, [UR12+0x18000], RZ ;  /* 0x018000ffff0075a7 */ /* 0x000ea4000800110c */
[----:B--2---:R-:W-:Y:S05]  /*3360*/  @!P0 BRA `(.L_x_60) ;  /* 0xfffffffc00f88947 */ /* 0x004fea000383ffff */
[----:B------:R-:W-:Y:S05]  /*3370*/  BRA `(.L_x_78) ;  /* 0xffffffe800447947 */ /* 0x000fea000383ffff */
.L_x_62:
[----:B------:R-:W2:Y:S02]  /*3380*/  SYNCS.PHASECHK.TRANS64.TRYWAIT P3, [UR12+0x18020], RZ ;  /* 0x018020ffff0075a7 */ /* 0x000ea4000806110c */
[----:B--2---:R-:W-:Y:S05]  /*3390*/  @!P3 BRA `(.L_x_62) ;  /* 0xfffffffc00f8b947 */ /* 0x004fea000383ffff */
[----:B------:R-:W-:Y:S05]  /*33a0*/  BRA `(.L_x_79) ;  /* 0xffffffe800c47947 */ /* 0x000fea000383ffff */
.L_x_63:
[----:B------:R-:W3:Y:S02]  /*33b0*/  SYNCS.PHASECHK.TRANS64.TRYWAIT P0, [UR18+0x18000], R3 ;  /* 0x01800003ff0075a7 */ /* 0x000ee40008001112 */
[----:B---3--:R-:W-:Y:S05]  /*33c0*/  @!P0 BRA `(.L_x_63) ;  /* 0xfffffffc00f88947 */ /* 0x008fea000383ffff */
[----:B------:R-:W-:Y:S05]  /*33d0*/  BRA `(.L_x_80) ;  /* 0xffffffec00387947 */ /* 0x000fea000383ffff */
.L_x_65:
[----:B------:R-:W3:Y:S02]  /*33e0*/  SYNCS.PHASECHK.TRANS64.TRYWAIT P0, [UR18+0x18020], R3 ;  /* 0x01802003ff0075a7 */ /* 0x000ee40008001112 */
[----:B---3--:R-:W-:Y:S05]  /*33f0*/  @!P0 BRA `(.L_x_65) ;  /* 0xfffffffc00f88947 */ /* 0x008fea000383ffff */
[----:B------:R-:W-:Y:S05]  /*3400*/  BRA `(.L_x_81) ;  /* 0xffffffec00ac7947 */ /* 0x000fea000383ffff */
        .weak           $__internal_0_$__cuda_sm10x_tcgen05_guardrail_trap_col_being_dealloced_not_returned_by_alloc
        .type           $__internal_0_$__cuda_sm10x_tcgen05_guardrail_trap_col_being_dealloced_not_returned_by_alloc,@function
        .size           $__internal_0_$__cuda_sm10x_tcgen05_guardrail_trap_col_being_dealloced_not_returned_by_alloc,($__internal_1_$__cuda_sm10x_tcgen05_guardrail_trap_phase_invalid_during_alloc - $__internal_0_$__cuda_sm10x_tcgen05_guardrail_trap_col_being_dealloced_not_returned_by_alloc)
$__internal_0_$__cuda_sm10x_tcgen05_guardrail_trap_col_being_dealloced_not_returned_by_alloc:
[----:B------:R-:W-:Y:S05]  /*3410*/  BPT.TRAP 0x1 ;  /* 0x000000040000795c */ /* 0x000fea0000300000 */
[----:B------:R-:W-:-:S04]  /*3420*/  IMAD.MOV.U32 R3, RZ, RZ, 0x0 ;  /* 0x00000000ff037424 */ /* 0x000fc800078e00ff */
[----:B------:R-:W-:Y:S05]  /*3430*/  RET.REL.NODEC R2 `(gluon_tcgen05) ;  /* 0xffffffc802f07950 */ /* 0x000fea0003c3ffff */
        .weak           $__internal_1_$__cuda_sm10x_tcgen05_guardrail_trap_phase_invalid_during_alloc
        .type           $__internal_1_$__cuda_sm10x_tcgen05_guardrail_trap_phase_invalid_during_alloc,@function
        .size           $__internal_1_$__cuda_sm10x_tcgen05_guardrail_trap_phase_invalid_during_alloc,($__internal_2_$__cuda_sm10x_tcgen05_guardrail_trap_unallocated_columns_being_dealloced - $__internal_1_$__cuda_sm10x_tcgen05_guardrail_trap_phase_invalid_during_alloc)
$__internal_1_$__cuda_sm10x_tcgen05_guardrail_trap_phase_invalid_during_alloc:
[----:B------:R-:W-:Y:S05]  /*3440*/  BPT.TRAP 0x1 ;  /* 0x000000040000795c */ /* 0x000fea0000300000 */
[----:B------:R-:W-:-:S04]  /*3450*/  IMAD.MOV.U32 R3, RZ, RZ, 0x0 ;  /* 0x00000000ff037424 */ /* 0x000fc800078e00ff */
[----:B------:R-:W-:Y:S05]  /*3460*/  RET.REL.NODEC R2 `(gluon_tcgen05) ;  /* 0xffffffc802e47950 */ /* 0x000fea0003c3ffff */
        .weak           $__internal_2_$__cuda_sm10x_tcgen05_guardrail_trap_unallocated_columns_being_dealloced
        .type           $__internal_2_$__cuda_sm10x_tcgen05_guardrail_trap_unallocated_columns_being_dealloced,@function
        .size           $__internal_2_$__cuda_sm10x_tcgen05_guardrail_trap_unallocated_columns_being_dealloced,(.L_x_85 - $__internal_2_$__cuda_sm10x_tcgen05_guardrail_trap_unallocated_columns_being_dealloced)
$__internal_2_$__cuda_sm10x_tcgen05_guardrail_trap_unallocated_columns_being_dealloced:
[----:B------:R-:W-:Y:S05]  /*3470*/  BPT.TRAP 0x1 ;  /* 0x000000040000795c */ /* 0x000fea0000300000 */
[----:B------:R-:W-:-:S04]  /*3480*/  IMAD.MOV.U32 R3, RZ, RZ, 0x0 ;  /* 0x00000000ff037424 */ /* 0x000fc800078e00ff */
[----:B------:R-:W-:Y:S05]  /*3490*/  RET.REL.NODEC R2 `(gluon_tcgen05) ;  /* 0xffffffc802d87950 */ /* 0x000fea0003c3ffff */
.L_x_82:
[----:B------:R-:W-:-:S00]  /*34a0*/  BRA `(.L_x_82) ;  /* 0xfffffffc00fc7947 */ /* 0x000fc0000383ffff */
[----:B------:R-:W-:-:S00]  /*34b0*/  NOP ;  /* 0x0000000000007918 */ /* 0x000fc00000000000 */
        /* <DEDUP_REMOVED lines=12> */
.L_x_85:


//--------------------- .nv.shared.gluon_tcgen05  --------------------------
	.section	.nv.shared.gluon_tcgen05,"aw",@nobits
	.sectionflags	@""
	.align	16
	.zero		1024


//--------------------- .nv.shared.reserved.0     --------------------------
	.section	.nv.shared.reserved.0,"aw",@nobits
	.align	8
	.weak		__nv_reservedSMEM_offset_0_alias
	.size		__nv_reservedSMEM_offset_0_alias, 0, 64
	.other		__nv_reservedSMEM_offset_0_alias,@"STO_CUDA_RESERVED_SHARED STV_DEFAULT"
__nv_reservedSMEM_offset_0_alias:
	.zero		0
.nv.shared.reserved.0:
	.zero		64
	.weak		__nv_reservedSMEM_allocation_phase
	.type		__nv_reservedSMEM_allocation_phase,@object
	.size		__nv_reservedSMEM_allocation_phase,(.L_0 - __nv_reservedSMEM_allocation_phase)
__nv_reservedSMEM_allocation_phase:
	.zero		1
.L_0:
	.zero		7
	.weak		__nv_reservedSMEM_devtool_atexit_pc
	.type		__nv_reservedSMEM_devtool_atexit_pc,@object
	.size		__nv_reservedSMEM_devtool_atexit_pc,(__nv_reservedSMEM_allocation_mask - __nv_reservedSMEM_devtool_atexit_pc)
__nv_reservedSMEM_devtool_atexit_pc:
	.zero		8
	.weak		__nv_reservedSMEM_allocation_mask
	.type		__nv_reservedSMEM_allocation_mask,@object
	.size		__nv_reservedSMEM_allocation_mask,(.L_2 - __nv_reservedSMEM_allocation_mask)
__nv_reservedSMEM_allocation_mask:
	.zero		4
.L_2:


//--------------------- .nv.constant0.gluon_tcgen05 --------------------------
	.section	.nv.constant0.gluon_tcgen05,"a",@progbits
	.sectionflags	@""
	.align	4
.nv.constant0.gluon_tcgen05:
	.zero		976


//--------------------- SYMBOLS --------------------------

	.type		.nv.reservedSmem.offset0,@object
	.size		.nv.reservedSmem.offset0,0x4
	.type		.nv.reservedSmem.cap,@object
	.size		.nv.reservedSmem.cap,0x4
